//
// Generated by NVIDIA NVVM Compiler
//
// Compiler Build ID: CL-36424714
// Cuda compilation tools, release 13.0, V13.0.88
// Based on NVVM 20.0.0
//

.version 9.0
.target sm_100
.address_size 64

	// .globl	_Z9sa_kernelPKfPiPfiiffiP17curandStateXORWOW
.global .align 4 .b8 precalc_xorwow_matrix[102400];
.global .align 4 .b8 precalc_xorwow_offset_matrix[102400];
.global .align 4 .b8 mrg32k3aM1[2304];
.global .align 4 .b8 mrg32k3aM2[2304];
.global .align 4 .b8 mrg32k3aM1SubSeq[2016];
.global .align 4 .b8 mrg32k3aM2SubSeq[2016];
.global .align 4 .b8 mrg32k3aM1Seq[2304];
.global .align 4 .b8 mrg32k3aM2Seq[2304];
.const .align 8 .b8 __cr_lgamma_table[72];

.visible .entry _Z9sa_kernelPKfPiPfiiffiP17curandStateXORWOW(
	.param .u64 .ptr .align 1 _Z9sa_kernelPKfPiPfiiffiP17curandStateXORWOW_param_0,
	.param .u64 .ptr .align 1 _Z9sa_kernelPKfPiPfiiffiP17curandStateXORWOW_param_1,
	.param .u64 .ptr .align 1 _Z9sa_kernelPKfPiPfiiffiP17curandStateXORWOW_param_2,
	.param .u32 _Z9sa_kernelPKfPiPfiiffiP17curandStateXORWOW_param_3,
	.param .u32 _Z9sa_kernelPKfPiPfiiffiP17curandStateXORWOW_param_4,
	.param .f32 _Z9sa_kernelPKfPiPfiiffiP17curandStateXORWOW_param_5,
	.param .f32 _Z9sa_kernelPKfPiPfiiffiP17curandStateXORWOW_param_6,
	.param .u32 _Z9sa_kernelPKfPiPfiiffiP17curandStateXORWOW_param_7,
	.param .u64 .ptr .align 1 _Z9sa_kernelPKfPiPfiiffiP17curandStateXORWOW_param_8
)
{
	.reg .pred 	%p<34>;
	.reg .b32 	%r<223>;
	.reg .b32 	%f<334>;
	.reg .b64 	%rd<103>;

	ld.param.u64 	%rd13, [_Z9sa_kernelPKfPiPfiiffiP17curandStateXORWOW_param_0];
	ld.param.u64 	%rd10, [_Z9sa_kernelPKfPiPfiiffiP17curandStateXORWOW_param_1];
	ld.param.u64 	%rd11, [_Z9sa_kernelPKfPiPfiiffiP17curandStateXORWOW_param_2];
	ld.param.u32 	%r60, [_Z9sa_kernelPKfPiPfiiffiP17curandStateXORWOW_param_3];
	ld.param.u32 	%r61, [_Z9sa_kernelPKfPiPfiiffiP17curandStateXORWOW_param_4];
	ld.param.u32 	%r62, [_Z9sa_kernelPKfPiPfiiffiP17curandStateXORWOW_param_7];
	ld.param.u64 	%rd12, [_Z9sa_kernelPKfPiPfiiffiP17curandStateXORWOW_param_8];
	cvta.to.global.u64 	%rd1, %rd13;
	mov.u32 	%r63, %ctaid.x;
	mov.u32 	%r64, %ntid.x;
	mov.u32 	%r65, %tid.x;
	mad.lo.s32 	%r1, %r63, %r64, %r65;
	setp.ge.s32 	%p1, %r1, %r62;
	@%p1 bra 	$L__BB0_22;
	cvta.to.global.u64 	%rd2, %rd10;
	mul.lo.s32 	%r2, %r60, %r1;
	mul.wide.s32 	%rd14, %r2, 4;
	add.s64 	%rd3, %rd2, %rd14;
	setp.lt.s32 	%p2, %r60, 1;
	mov.f32 	%f330, 0f00000000;
	@%p2 bra 	$L__BB0_15;
	add.s32 	%r3, %r60, -1;
	and.b32  	%r4, %r60, 7;
	add.s32 	%r5, %r4, -1;
	and.b32  	%r6, %r60, 3;
	and.b32  	%r7, %r60, 2147483640;
	and.b32  	%r8, %r60, 1;
	mov.f32 	%f330, 0f00000000;
	mov.b32 	%r206, 0;
$L__BB0_3:
	setp.lt.u32 	%p3, %r3, 7;
	mul.lo.s32 	%r10, %r206, %r60;
	mul.wide.u32 	%rd15, %r206, 4;
	add.s64 	%rd16, %rd3, %rd15;
	ld.global.u32 	%r68, [%rd16];
	cvt.rn.f32.s32 	%f2, %r68;
	mov.b32 	%r220, 0;
	@%p3 bra 	$L__BB0_6;
	mov.b32 	%r218, 0;
$L__BB0_5:
	.pragma "nounroll";
	add.s32 	%r70, %r218, %r10;
	mul.wide.u32 	%rd17, %r70, 4;
	add.s64 	%rd18, %rd1, %rd17;
	ld.global.f32 	%f57, [%rd18];
	mul.f32 	%f58, %f57, %f2;
	mul.wide.u32 	%rd19, %r218, 4;
	add.s64 	%rd20, %rd3, %rd19;
	ld.global.u32 	%r71, [%rd20];
	cvt.rn.f32.s32 	%f59, %r71;
	fma.rn.f32 	%f60, %f58, %f59, %f330;
	ld.global.f32 	%f61, [%rd18+4];
	mul.f32 	%f62, %f61, %f2;
	ld.global.u32 	%r72, [%rd20+4];
	cvt.rn.f32.s32 	%f63, %r72;
	fma.rn.f32 	%f64, %f62, %f63, %f60;
	ld.global.f32 	%f65, [%rd18+8];
	mul.f32 	%f66, %f65, %f2;
	ld.global.u32 	%r73, [%rd20+8];
	cvt.rn.f32.s32 	%f67, %r73;
	fma.rn.f32 	%f68, %f66, %f67, %f64;
	ld.global.f32 	%f69, [%rd18+12];
	mul.f32 	%f70, %f69, %f2;
	ld.global.u32 	%r74, [%rd20+12];
	cvt.rn.f32.s32 	%f71, %r74;
	fma.rn.f32 	%f72, %f70, %f71, %f68;
	ld.global.f32 	%f73, [%rd18+16];
	mul.f32 	%f74, %f73, %f2;
	ld.global.u32 	%r75, [%rd20+16];
	cvt.rn.f32.s32 	%f75, %r75;
	fma.rn.f32 	%f76, %f74, %f75, %f72;
	ld.global.f32 	%f77, [%rd18+20];
	mul.f32 	%f78, %f77, %f2;
	ld.global.u32 	%r76, [%rd20+20];
	cvt.rn.f32.s32 	%f79, %r76;
	fma.rn.f32 	%f80, %f78, %f79, %f76;
	ld.global.f32 	%f81, [%rd18+24];
	mul.f32 	%f82, %f81, %f2;
	ld.global.u32 	%r77, [%rd20+24];
	cvt.rn.f32.s32 	%f83, %r77;
	fma.rn.f32 	%f84, %f82, %f83, %f80;
	ld.global.f32 	%f85, [%rd18+28];
	mul.f32 	%f86, %f85, %f2;
	ld.global.u32 	%r78, [%rd20+28];
	cvt.rn.f32.s32 	%f87, %r78;
	fma.rn.f32 	%f330, %f86, %f87, %f84;
	add.s32 	%r218, %r218, 8;
	setp.ne.s32 	%p4, %r218, %r7;
	mov.u32 	%r220, %r7;
	@%p4 bra 	$L__BB0_5;
$L__BB0_6:
	setp.eq.s32 	%p5, %r4, 0;
	@%p5 bra 	$L__BB0_14;
	setp.lt.u32 	%p6, %r5, 3;
	@%p6 bra 	$L__BB0_9;
	add.s32 	%r79, %r220, %r10;
	mul.wide.u32 	%rd21, %r79, 4;
	add.s64 	%rd22, %rd1, %rd21;
	ld.global.f32 	%f89, [%rd22];
	mul.f32 	%f90, %f89, %f2;
	cvt.u64.u32 	%rd23, %r220;
	mul.wide.u32 	%rd24, %r220, 4;
	add.s64 	%rd25, %rd3, %rd24;
	ld.global.u32 	%r80, [%rd25];
	cvt.rn.f32.s32 	%f91, %r80;
	fma.rn.f32 	%f92, %f90, %f91, %f330;
	cvt.u64.u32 	%rd26, %r10;
	add.s64 	%rd27, %rd23, %rd26;
	shl.b64 	%rd28, %rd27, 2;
	add.s64 	%rd29, %rd1, %rd28;
	ld.global.f32 	%f93, [%rd29+4];
	mul.f32 	%f94, %f93, %f2;
	ld.global.u32 	%r81, [%rd25+4];
	cvt.rn.f32.s32 	%f95, %r81;
	fma.rn.f32 	%f96, %f94, %f95, %f92;
	ld.global.f32 	%f97, [%rd29+8];
	mul.f32 	%f98, %f97, %f2;
	ld.global.u32 	%r82, [%rd25+8];
	cvt.rn.f32.s32 	%f99, %r82;
	fma.rn.f32 	%f100, %f98, %f99, %f96;
	ld.global.f32 	%f101, [%rd29+12];
	mul.f32 	%f102, %f101, %f2;
	ld.global.u32 	%r83, [%rd25+12];
	cvt.rn.f32.s32 	%f103, %r83;
	fma.rn.f32 	%f330, %f102, %f103, %f100;
	add.s32 	%r220, %r220, 4;
$L__BB0_9:
	setp.eq.s32 	%p7, %r6, 0;
	@%p7 bra 	$L__BB0_14;
	setp.eq.s32 	%p8, %r6, 1;
	@%p8 bra 	$L__BB0_12;
	add.s32 	%r84, %r220, %r10;
	mul.wide.u32 	%rd30, %r84, 4;
	add.s64 	%rd31, %rd1, %rd30;
	ld.global.f32 	%f105, [%rd31];
	mul.f32 	%f106, %f105, %f2;
	cvt.u64.u32 	%rd32, %r220;
	mul.wide.u32 	%rd33, %r220, 4;
	add.s64 	%rd34, %rd3, %rd33;
	ld.global.u32 	%r85, [%rd34];
	cvt.rn.f32.s32 	%f107, %r85;
	fma.rn.f32 	%f108, %f106, %f107, %f330;
	cvt.u64.u32 	%rd35, %r10;
	add.s64 	%rd36, %rd32, %rd35;
	shl.b64 	%rd37, %rd36, 2;
	add.s64 	%rd38, %rd1, %rd37;
	ld.global.f32 	%f109, [%rd38+4];
	mul.f32 	%f110, %f109, %f2;
	ld.global.u32 	%r86, [%rd34+4];
	cvt.rn.f32.s32 	%f111, %r86;
	fma.rn.f32 	%f330, %f110, %f111, %f108;
	add.s32 	%r220, %r220, 2;
$L__BB0_12:
	setp.eq.s32 	%p9, %r8, 0;
	@%p9 bra 	$L__BB0_14;
	add.s32 	%r87, %r220, %r10;
	mul.wide.u32 	%rd39, %r87, 4;
	add.s64 	%rd40, %rd1, %rd39;
	ld.global.f32 	%f112, [%rd40];
	mul.f32 	%f113, %f112, %f2;
	mul.wide.u32 	%rd41, %r220, 4;
	add.s64 	%rd42, %rd3, %rd41;
	ld.global.u32 	%r88, [%rd42];
	cvt.rn.f32.s32 	%f114, %r88;
	fma.rn.f32 	%f330, %f113, %f114, %f330;
$L__BB0_14:
	add.s32 	%r206, %r206, 1;
	setp.eq.s32 	%p10, %r206, %r60;
	@%p10 bra 	$L__BB0_15;
	bra.uni 	$L__BB0_3;
$L__BB0_15:
	setp.lt.s32 	%p11, %r61, 1;
	@%p11 bra 	$L__BB0_21;
	setp.gt.s32 	%p12, %r60, 0;
	cvt.rn.f32.u32 	%f4, %r61;
	cvta.to.global.u64 	%rd43, %rd12;
	mul.wide.s32 	%rd44, %r1, 48;
	add.s64 	%rd4, %rd43, %rd44;
	cvt.rn.f32.s32 	%f5, %r60;
	@%p12 bra 	$L__BB0_23;
	mov.b32 	%r222, 0;
$L__BB0_18:
	add.s32 	%r222, %r222, 1;
	cvt.rn.f32.u32 	%f115, %r222;
	div.rn.f32 	%f116, %f115, %f4;
	ld.global.v2.u32 	{%r90, %r91}, [%rd4];
	shr.u32 	%r92, %r91, 2;
	xor.b32  	%r93, %r92, %r91;
	ld.global.v2.u32 	{%r94, %r95}, [%rd4+8];
	ld.global.v2.u32 	{%r96, %r97}, [%rd4+16];
	st.global.v2.u32 	[%rd4+8], {%r95, %r96};
	shl.b32 	%r98, %r97, 4;
	shl.b32 	%r99, %r93, 1;
	xor.b32  	%r100, %r99, %r98;
	xor.b32  	%r101, %r100, %r93;
	xor.b32  	%r102, %r101, %r97;
	st.global.v2.u32 	[%rd4+16], {%r97, %r102};
	add.s32 	%r103, %r90, 362437;
	st.global.v2.u32 	[%rd4], {%r103, %r94};
	add.s32 	%r104, %r102, %r103;
	cvt.rn.f32.u32 	%f117, %r104;
	fma.rn.f32 	%f118, %f117, 0f2F800000, 0f2F000000;
	mul.f32 	%f119, %f118, %f5;
	cvt.rzi.s32.f32 	%r59, %f119;
	mul.wide.s32 	%rd45, %r59, 4;
	add.s64 	%rd46, %rd3, %rd45;
	ld.global.u32 	%r105, [%rd46];
	shl.b32 	%r106, %r105, 1;
	sub.s32 	%r107, 1, %r106;
	cvt.rn.f32.s32 	%f120, %r107;
	mov.f32 	%f121, 0f00000000;
	copysign.f32 	%f50, %f120, %f121;
	mov.f32 	%f122, 0f3F800000;
	sub.f32 	%f123, %f122, %f116;
	shr.u32 	%r108, %r94, 2;
	xor.b32  	%r109, %r108, %r94;
	st.global.v2.u32 	[%rd4+8], {%r96, %r97};
	shl.b32 	%r110, %r102, 4;
	shl.b32 	%r111, %r109, 1;
	xor.b32  	%r112, %r111, %r110;
	xor.b32  	%r113, %r112, %r109;
	xor.b32  	%r114, %r113, %r102;
	st.global.v2.u32 	[%rd4+16], {%r102, %r114};
	add.s32 	%r115, %r90, 724874;
	st.global.v2.u32 	[%rd4], {%r115, %r95};
	add.s32 	%r116, %r114, %r115;
	cvt.rn.f32.u32 	%f124, %r116;
	fma.rn.f32 	%f125, %f124, 0f2F800000, 0f2F000000;
	neg.f32 	%f126, %f50;
	div.rn.f32 	%f127, %f126, %f123;
	fma.rn.f32 	%f128, %f127, 0f3BBB989D, 0f3F000000;
	cvt.sat.f32.f32 	%f129, %f128;
	mov.f32 	%f130, 0f4B400001;
	mov.f32 	%f131, 0f437C0000;
	fma.rm.f32 	%f132, %f129, %f131, %f130;
	add.f32 	%f133, %f132, 0fCB40007F;
	neg.f32 	%f134, %f133;
	fma.rn.f32 	%f135, %f127, 0f3FB8AA3B, %f134;
	fma.rn.f32 	%f136, %f127, 0f32A57060, %f135;
	mov.b32 	%r117, %f132;
	shl.b32 	%r118, %r117, 23;
	mov.b32 	%f137, %r118;
	ex2.approx.ftz.f32 	%f138, %f136;
	mul.f32 	%f139, %f138, %f137;
	setp.geu.f32 	%p13, %f125, %f139;
	@%p13 bra 	$L__BB0_20;
	ld.global.u32 	%r119, [%rd46];
	sub.s32 	%r120, 1, %r119;
	st.global.u32 	[%rd46], %r120;
	add.f32 	%f330, %f330, %f50;
$L__BB0_20:
	setp.ne.s32 	%p14, %r222, %r61;
	@%p14 bra 	$L__BB0_18;
$L__BB0_21:
	cvta.to.global.u64 	%rd99, %rd11;
	mul.wide.s32 	%rd100, %r1, 4;
	add.s64 	%rd101, %rd99, %rd100;
	st.global.f32 	[%rd101], %f330;
$L__BB0_22:
	ret;
$L__BB0_23:
	add.s32 	%r11, %r60, -1;
	and.b32  	%r12, %r60, 15;
	and.b32  	%r13, %r60, 7;
	add.s32 	%r14, %r13, -1;
	and.b32  	%r15, %r60, 3;
	and.b32  	%r16, %r60, 2147483632;
	and.b32  	%r17, %r60, 2147483640;
	and.b32  	%r18, %r60, 1;
	neg.s32 	%r19, %r16;
	add.s64 	%rd50, %rd14, %rd2;
	add.s64 	%rd5, %rd50, 32;
	mov.b32 	%r20, 0;
	mul.wide.u32 	%rd89, %r60, 4;
$L__BB0_24:
	setp.lt.u32 	%p15, %r11, 15;
	ld.global.v2.u32 	{%r21, %r123}, [%rd4];
	shr.u32 	%r124, %r123, 2;
	xor.b32  	%r125, %r124, %r123;
	ld.global.v2.u32 	{%r22, %r23}, [%rd4+8];
	ld.global.v2.u32 	{%r24, %r25}, [%rd4+16];
	st.global.v2.u32 	[%rd4+8], {%r23, %r24};
	shl.b32 	%r126, %r25, 4;
	shl.b32 	%r127, %r125, 1;
	xor.b32  	%r128, %r127, %r126;
	xor.b32  	%r129, %r128, %r125;
	xor.b32  	%r26, %r129, %r25;
	st.global.v2.u32 	[%rd4+16], {%r25, %r26};
	add.s32 	%r130, %r21, 362437;
	st.global.v2.u32 	[%rd4], {%r130, %r22};
	add.s32 	%r131, %r26, %r130;
	cvt.rn.f32.u32 	%f142, %r131;
	fma.rn.f32 	%f143, %f142, 0f2F800000, 0f2F000000;
	mul.f32 	%f144, %f143, %f5;
	cvt.rzi.s32.f32 	%r27, %f144;
	mul.wide.s32 	%rd51, %r27, 4;
	add.s64 	%rd52, %rd3, %rd51;
	ld.global.u32 	%r28, [%rd52];
	mul.lo.s32 	%r29, %r27, %r60;
	mov.f32 	%f322, 0f00000000;
	mov.b32 	%r216, 0;
	@%p15 bra 	$L__BB0_27;
	mov.f32 	%f322, 0f00000000;
	mov.u64 	%rd102, %rd5;
	mov.u32 	%r208, %r29;
	mov.u32 	%r209, %r19;
$L__BB0_26:
	.pragma "nounroll";
	mul.wide.s32 	%rd53, %r208, 4;
	add.s64 	%rd54, %rd1, %rd53;
	ld.global.f32 	%f146, [%rd54];
	ld.global.u32 	%r132, [%rd102+-32];
	cvt.rn.f32.s32 	%f147, %r132;
	fma.rn.f32 	%f148, %f146, %f147, %f322;
	ld.global.f32 	%f149, [%rd54+4];
	ld.global.u32 	%r133, [%rd102+-28];
	cvt.rn.f32.s32 	%f150, %r133;
	fma.rn.f32 	%f151, %f149, %f150, %f148;
	ld.global.f32 	%f152, [%rd54+8];
	ld.global.u32 	%r134, [%rd102+-24];
	cvt.rn.f32.s32 	%f153, %r134;
	fma.rn.f32 	%f154, %f152, %f153, %f151;
	ld.global.f32 	%f155, [%rd54+12];
	ld.global.u32 	%r135, [%rd102+-20];
	cvt.rn.f32.s32 	%f156, %r135;
	fma.rn.f32 	%f157, %f155, %f156, %f154;
	ld.global.f32 	%f158, [%rd54+16];
	ld.global.u32 	%r136, [%rd102+-16];
	cvt.rn.f32.s32 	%f159, %r136;
	fma.rn.f32 	%f160, %f158, %f159, %f157;
	ld.global.f32 	%f161, [%rd54+20];
	ld.global.u32 	%r137, [%rd102+-12];
	cvt.rn.f32.s32 	%f162, %r137;
	fma.rn.f32 	%f163, %f161, %f162, %f160;
	ld.global.f32 	%f164, [%rd54+24];
	ld.global.u32 	%r138, [%rd102+-8];
	cvt.rn.f32.s32 	%f165, %r138;
	fma.rn.f32 	%f166, %f164, %f165, %f163;
	ld.global.f32 	%f167, [%rd54+28];
	ld.global.u32 	%r139, [%rd102+-4];
	cvt.rn.f32.s32 	%f168, %r139;
	fma.rn.f32 	%f169, %f167, %f168, %f166;
	ld.global.f32 	%f170, [%rd54+32];
	ld.global.u32 	%r140, [%rd102];
	cvt.rn.f32.s32 	%f171, %r140;
	fma.rn.f32 	%f172, %f170, %f171, %f169;
	ld.global.f32 	%f173, [%rd54+36];
	ld.global.u32 	%r141, [%rd102+4];
	cvt.rn.f32.s32 	%f174, %r141;
	fma.rn.f32 	%f175, %f173, %f174, %f172;
	ld.global.f32 	%f176, [%rd54+40];
	ld.global.u32 	%r142, [%rd102+8];
	cvt.rn.f32.s32 	%f177, %r142;
	fma.rn.f32 	%f178, %f176, %f177, %f175;
	ld.global.f32 	%f179, [%rd54+44];
	ld.global.u32 	%r143, [%rd102+12];
	cvt.rn.f32.s32 	%f180, %r143;
	fma.rn.f32 	%f181, %f179, %f180, %f178;
	ld.global.f32 	%f182, [%rd54+48];
	ld.global.u32 	%r144, [%rd102+16];
	cvt.rn.f32.s32 	%f183, %r144;
	fma.rn.f32 	%f184, %f182, %f183, %f181;
	ld.global.f32 	%f185, [%rd54+52];
	ld.global.u32 	%r145, [%rd102+20];
	cvt.rn.f32.s32 	%f186, %r145;
	fma.rn.f32 	%f187, %f185, %f186, %f184;
	ld.global.f32 	%f188, [%rd54+56];
	ld.global.u32 	%r146, [%rd102+24];
	cvt.rn.f32.s32 	%f189, %r146;
	fma.rn.f32 	%f190, %f188, %f189, %f187;
	ld.global.f32 	%f191, [%rd54+60];
	ld.global.u32 	%r147, [%rd102+28];
	cvt.rn.f32.s32 	%f192, %r147;
	fma.rn.f32 	%f322, %f191, %f192, %f190;
	add.s32 	%r209, %r209, 16;
	add.s32 	%r208, %r208, 16;
	add.s64 	%rd102, %rd102, 64;
	setp.eq.s32 	%p16, %r209, 0;
	mov.u32 	%r216, %r16;
	@%p16 bra 	$L__BB0_27;
	bra.uni 	$L__BB0_26;
$L__BB0_27:
	setp.eq.s32 	%p17, %r12, 0;
	@%p17 bra 	$L__BB0_37;
	add.s32 	%r148, %r12, -1;
	setp.lt.u32 	%p18, %r148, 7;
	@%p18 bra 	$L__BB0_30;
	add.s32 	%r149, %r216, %r29;
	mul.wide.s32 	%rd55, %r149, 4;
	add.s64 	%rd56, %rd1, %rd55;
	ld.global.f32 	%f194, [%rd56];
	mul.wide.u32 	%rd57, %r216, 4;
	add.s64 	%rd58, %rd3, %rd57;
	ld.global.u32 	%r150, [%rd58];
	cvt.rn.f32.s32 	%f195, %r150;
	fma.rn.f32 	%f196, %f194, %f195, %f322;
	ld.global.f32 	%f197, [%rd56+4];
	ld.global.u32 	%r151, [%rd58+4];
	cvt.rn.f32.s32 	%f198, %r151;
	fma.rn.f32 	%f199, %f197, %f198, %f196;
	ld.global.f32 	%f200, [%rd56+8];
	ld.global.u32 	%r152, [%rd58+8];
	cvt.rn.f32.s32 	%f201, %r152;
	fma.rn.f32 	%f202, %f200, %f201, %f199;
	ld.global.f32 	%f203, [%rd56+12];
	ld.global.u32 	%r153, [%rd58+12];
	cvt.rn.f32.s32 	%f204, %r153;
	fma.rn.f32 	%f205, %f203, %f204, %f202;
	ld.global.f32 	%f206, [%rd56+16];
	ld.global.u32 	%r154, [%rd58+16];
	cvt.rn.f32.s32 	%f207, %r154;
	fma.rn.f32 	%f208, %f206, %f207, %f205;
	ld.global.f32 	%f209, [%rd56+20];
	ld.global.u32 	%r155, [%rd58+20];
	cvt.rn.f32.s32 	%f210, %r155;
	fma.rn.f32 	%f211, %f209, %f210, %f208;
	ld.global.f32 	%f212, [%rd56+24];
	ld.global.u32 	%r156, [%rd58+24];
	cvt.rn.f32.s32 	%f213, %r156;
	fma.rn.f32 	%f214, %f212, %f213, %f211;
	ld.global.f32 	%f215, [%rd56+28];
	ld.global.u32 	%r157, [%rd58+28];
	cvt.rn.f32.s32 	%f216, %r157;
	fma.rn.f32 	%f322, %f215, %f216, %f214;
	add.s32 	%r216, %r216, 8;
$L__BB0_30:
	setp.eq.s32 	%p19, %r13, 0;
	@%p19 bra 	$L__BB0_37;
	setp.lt.u32 	%p20, %r14, 3;
	@%p20 bra 	$L__BB0_33;
	add.s32 	%r158, %r216, %r29;
	mul.wide.s32 	%rd59, %r158, 4;
	add.s64 	%rd60, %rd1, %rd59;
	ld.global.f32 	%f218, [%rd60];
	mul.wide.u32 	%rd61, %r216, 4;
	add.s64 	%rd62, %rd3, %rd61;
	ld.global.u32 	%r159, [%rd62];
	cvt.rn.f32.s32 	%f219, %r159;
	fma.rn.f32 	%f220, %f218, %f219, %f322;
	ld.global.f32 	%f221, [%rd60+4];
	ld.global.u32 	%r160, [%rd62+4];
	cvt.rn.f32.s32 	%f222, %r160;
	fma.rn.f32 	%f223, %f221, %f222, %f220;
	ld.global.f32 	%f224, [%rd60+8];
	ld.global.u32 	%r161, [%rd62+8];
	cvt.rn.f32.s32 	%f225, %r161;
	fma.rn.f32 	%f226, %f224, %f225, %f223;
	ld.global.f32 	%f227, [%rd60+12];
	ld.global.u32 	%r162, [%rd62+12];
	cvt.rn.f32.s32 	%f228, %r162;
	fma.rn.f32 	%f322, %f227, %f228, %f226;
	add.s32 	%r216, %r216, 4;
$L__BB0_33:
	setp.eq.s32 	%p21, %r15, 0;
	@%p21 bra 	$L__BB0_37;
	setp.eq.s32 	%p22, %r15, 1;
	add.s32 	%r163, %r216, %r29;
	mul.wide.s32 	%rd63, %r163, 4;
	add.s64 	%rd8, %rd1, %rd63;
	ld.global.f32 	%f229, [%rd8];
	mul.wide.u32 	%rd64, %r216, 4;
	add.s64 	%rd9, %rd3, %rd64;
	ld.global.u32 	%r164, [%rd9];
	cvt.rn.f32.s32 	%f230, %r164;
	fma.rn.f32 	%f322, %f229, %f230, %f322;
	@%p22 bra 	$L__BB0_37;
	setp.eq.s32 	%p23, %r15, 2;
	ld.global.f32 	%f231, [%rd8+4];
	ld.global.u32 	%r165, [%rd9+4];
	cvt.rn.f32.s32 	%f232, %r165;
	fma.rn.f32 	%f322, %f231, %f232, %f322;
	@%p23 bra 	$L__BB0_37;
	ld.global.f32 	%f233, [%rd8+8];
	ld.global.u32 	%r166, [%rd9+8];
	cvt.rn.f32.s32 	%f234, %r166;
	fma.rn.f32 	%f322, %f233, %f234, %f322;
$L__BB0_37:
	setp.lt.u32 	%p24, %r11, 7;
	mov.f32 	%f308, 0f00000000;
	mov.b32 	%r213, 0;
	@%p24 bra 	$L__BB0_40;
	mov.f32 	%f308, 0f00000000;
	mov.b32 	%r210, 0;
$L__BB0_39:
	.pragma "nounroll";
	mad.lo.s32 	%r169, %r210, %r60, %r27;
	mul.wide.s32 	%rd65, %r169, 4;
	add.s64 	%rd66, %rd1, %rd65;
	ld.global.f32 	%f238, [%rd66];
	mul.wide.u32 	%rd67, %r210, 4;
	add.s64 	%rd68, %rd3, %rd67;
	ld.global.u32 	%r170, [%rd68];
	cvt.rn.f32.s32 	%f239, %r170;
	fma.rn.f32 	%f240, %f238, %f239, %f308;
	mul.wide.u32 	%rd69, %r60, 4;
	add.s64 	%rd70, %rd66, %rd69;
	ld.global.f32 	%f241, [%rd70];
	ld.global.u32 	%r171, [%rd68+4];
	cvt.rn.f32.s32 	%f242, %r171;
	fma.rn.f32 	%f243, %f241, %f242, %f240;
	add.s64 	%rd71, %rd70, %rd69;
	ld.global.f32 	%f244, [%rd71];
	ld.global.u32 	%r172, [%rd68+8];
	cvt.rn.f32.s32 	%f245, %r172;
	fma.rn.f32 	%f246, %f244, %f245, %f243;
	add.s64 	%rd72, %rd71, %rd69;
	ld.global.f32 	%f247, [%rd72];
	ld.global.u32 	%r173, [%rd68+12];
	cvt.rn.f32.s32 	%f248, %r173;
	fma.rn.f32 	%f249, %f247, %f248, %f246;
	add.s64 	%rd73, %rd72, %rd69;
	ld.global.f32 	%f250, [%rd73];
	ld.global.u32 	%r174, [%rd68+16];
	cvt.rn.f32.s32 	%f251, %r174;
	fma.rn.f32 	%f252, %f250, %f251, %f249;
	add.s64 	%rd74, %rd73, %rd69;
	ld.global.f32 	%f253, [%rd74];
	ld.global.u32 	%r175, [%rd68+20];
	cvt.rn.f32.s32 	%f254, %r175;
	fma.rn.f32 	%f255, %f253, %f254, %f252;
	add.s64 	%rd75, %rd74, %rd69;
	ld.global.f32 	%f256, [%rd75];
	ld.global.u32 	%r176, [%rd68+24];
	cvt.rn.f32.s32 	%f257, %r176;
	fma.rn.f32 	%f258, %f256, %f257, %f255;
	add.s64 	%rd76, %rd75, %rd69;
	ld.global.f32 	%f259, [%rd76];
	ld.global.u32 	%r177, [%rd68+28];
	cvt.rn.f32.s32 	%f260, %r177;
	fma.rn.f32 	%f308, %f259, %f260, %f258;
	add.s32 	%r210, %r210, 8;
	setp.eq.s32 	%p25, %r210, %r17;
	mov.u32 	%r213, %r17;
	@%p25 bra 	$L__BB0_40;
	bra.uni 	$L__BB0_39;
$L__BB0_40:
	setp.eq.s32 	%p26, %r13, 0;
	@%p26 bra 	$L__BB0_41;
	bra.uni 	$L__BB0_46;
$L__BB0_41:
	shl.b32 	%r188, %r28, 1;
	sub.s32 	%r189, 1, %r188;
	cvt.rn.f32.s32 	%f281, %r189;
	add.f32 	%f282, %f322, %f308;
	mul.f32 	%f12, %f282, %f281;
	setp.lt.f32 	%p31, %f12, 0f00000000;
	@%p31 bra 	$L__BB0_44;
	add.s32 	%r190, %r20, 1;
	cvt.rn.f32.s32 	%f283, %r190;
	div.rn.f32 	%f284, %f283, %f4;
	mov.f32 	%f285, 0f3F800000;
	sub.f32 	%f286, %f285, %f284;
	shr.u32 	%r191, %r22, 2;
	xor.b32  	%r192, %r191, %r22;
	st.global.v2.u32 	[%rd4+8], {%r24, %r25};
	shl.b32 	%r193, %r26, 4;
	shl.b32 	%r194, %r192, 1;
	xor.b32  	%r195, %r194, %r193;
	xor.b32  	%r196, %r195, %r192;
	xor.b32  	%r197, %r196, %r26;
	st.global.v2.u32 	[%rd4+16], {%r26, %r197};
	add.s32 	%r198, %r21, 724874;
	st.global.v2.u32 	[%rd4], {%r198, %r23};
	add.s32 	%r199, %r197, %r198;
	cvt.rn.f32.u32 	%f287, %r199;
	fma.rn.f32 	%f288, %f287, 0f2F800000, 0f2F000000;
	neg.f32 	%f289, %f12;
	div.rn.f32 	%f290, %f289, %f286;
	fma.rn.f32 	%f291, %f290, 0f3BBB989D, 0f3F000000;
	cvt.sat.f32.f32 	%f292, %f291;
	mov.f32 	%f293, 0f4B400001;
	mov.f32 	%f294, 0f437C0000;
	fma.rm.f32 	%f295, %f292, %f294, %f293;
	add.f32 	%f296, %f295, 0fCB40007F;
	neg.f32 	%f297, %f296;
	fma.rn.f32 	%f298, %f290, 0f3FB8AA3B, %f297;
	fma.rn.f32 	%f299, %f290, 0f32A57060, %f298;
	mov.b32 	%r200, %f295;
	shl.b32 	%r201, %r200, 23;
	mov.b32 	%f300, %r201;
	ex2.approx.ftz.f32 	%f301, %f299;
	mul.f32 	%f302, %f301, %f300;
	setp.geu.f32 	%p32, %f288, %f302;
	@%p32 bra 	$L__BB0_45;
	mul.wide.s32 	%rd95, %r27, 4;
	add.s64 	%rd96, %rd3, %rd95;
	ld.global.u32 	%r202, [%rd96];
	sub.s32 	%r203, 1, %r202;
	st.global.u32 	[%rd96], %r203;
	add.f32 	%f330, %f330, %f12;
	bra.uni 	$L__BB0_45;
$L__BB0_44:
	mul.wide.s32 	%rd97, %r27, 4;
	add.s64 	%rd98, %rd3, %rd97;
	ld.global.u32 	%r204, [%rd98];
	sub.s32 	%r205, 1, %r204;
	st.global.u32 	[%rd98], %r205;
	add.f32 	%f330, %f330, %f12;
	add.s32 	%r20, %r20, -1;
$L__BB0_45:
	add.s32 	%r20, %r20, 1;
	setp.lt.s32 	%p33, %r20, %r61;
	@%p33 bra 	$L__BB0_24;
	bra.uni 	$L__BB0_21;
$L__BB0_46:
	setp.lt.u32 	%p27, %r14, 3;
	@%p27 bra 	$L__BB0_48;
	mad.lo.s32 	%r178, %r213, %r60, %r27;
	mul.wide.s32 	%rd77, %r178, 4;
	add.s64 	%rd78, %rd1, %rd77;
	ld.global.f32 	%f262, [%rd78];
	mul.wide.u32 	%rd79, %r213, 4;
	add.s64 	%rd80, %rd3, %rd79;
	ld.global.u32 	%r179, [%rd80];
	cvt.rn.f32.s32 	%f263, %r179;
	fma.rn.f32 	%f264, %f262, %f263, %f308;
	mul.wide.u32 	%rd81, %r60, 4;
	add.s64 	%rd82, %rd78, %rd81;
	ld.global.f32 	%f265, [%rd82];
	ld.global.u32 	%r180, [%rd80+4];
	cvt.rn.f32.s32 	%f266, %r180;
	fma.rn.f32 	%f267, %f265, %f266, %f264;
	add.s64 	%rd83, %rd82, %rd81;
	ld.global.f32 	%f268, [%rd83];
	ld.global.u32 	%r181, [%rd80+8];
	cvt.rn.f32.s32 	%f269, %r181;
	fma.rn.f32 	%f270, %f268, %f269, %f267;
	add.s64 	%rd84, %rd83, %rd81;
	ld.global.f32 	%f271, [%rd84];
	ld.global.u32 	%r182, [%rd80+12];
	cvt.rn.f32.s32 	%f272, %r182;
	fma.rn.f32 	%f308, %f271, %f272, %f270;
	add.s32 	%r213, %r213, 4;
$L__BB0_48:
	setp.eq.s32 	%p28, %r15, 0;
	@%p28 bra 	$L__BB0_41;
	setp.eq.s32 	%p29, %r15, 1;
	@%p29 bra 	$L__BB0_51;
	mad.lo.s32 	%r183, %r213, %r60, %r27;
	mul.wide.s32 	%rd85, %r183, 4;
	add.s64 	%rd86, %rd1, %rd85;
	ld.global.f32 	%f274, [%rd86];
	mul.wide.u32 	%rd87, %r213, 4;
	add.s64 	%rd88, %rd3, %rd87;
	ld.global.u32 	%r184, [%rd88];
	cvt.rn.f32.s32 	%f275, %r184;
	fma.rn.f32 	%f276, %f274, %f275, %f308;
	add.s64 	%rd90, %rd86, %rd89;
	ld.global.f32 	%f277, [%rd90];
	ld.global.u32 	%r185, [%rd88+4];
	cvt.rn.f32.s32 	%f278, %r185;
	fma.rn.f32 	%f308, %f277, %f278, %f276;
	add.s32 	%r213, %r213, 2;
$L__BB0_51:
	setp.eq.s32 	%p30, %r18, 0;
	@%p30 bra 	$L__BB0_41;
	mad.lo.s32 	%r186, %r213, %r60, %r27;
	mul.wide.s32 	%rd91, %r186, 4;
	add.s64 	%rd92, %rd1, %rd91;
	ld.global.f32 	%f279, [%rd92];
	mul.wide.u32 	%rd93, %r213, 4;
	add.s64 	%rd94, %rd3, %rd93;
	ld.global.u32 	%r187, [%rd94];
	cvt.rn.f32.s32 	%f280, %r187;
	fma.rn.f32 	%f308, %f279, %f280, %f308;
	bra.uni 	$L__BB0_41;

}
	// .globl	_Z11init_curandP17curandStateXORWOWmi
.visible .entry _Z11init_curandP17curandStateXORWOWmi(
	.param .u64 .ptr .align 1 _Z11init_curandP17curandStateXORWOWmi_param_0,
	.param .u64 _Z11init_curandP17curandStateXORWOWmi_param_1,
	.param .u32 _Z11init_curandP17curandStateXORWOWmi_param_2
)
{
	.reg .pred 	%p<2>;
	.reg .b32 	%r<20>;
	.reg .b64 	%rd<9>;

	ld.param.u64 	%rd1, [_Z11init_curandP17curandStateXORWOWmi_param_0];
	ld.param.u64 	%rd2, [_Z11init_curandP17curandStateXORWOWmi_param_1];
	ld.param.u32 	%r2, [_Z11init_curandP17curandStateXORWOWmi_param_2];
	mov.u32 	%r3, %ctaid.x;
	mov.u32 	%r4, %ntid.x;
	mov.u32 	%r5, %tid.x;
	mad.lo.s32 	%r1, %r3, %r4, %r5;
	setp.ge.s32 	%p1, %r1, %r2;
	@%p1 bra 	$L__BB1_2;
	cvta.to.global.u64 	%rd3, %rd1;
	cvt.s64.s32 	%rd4, %r1;
	add.s64 	%rd5, %rd2, %rd4;
	mul.wide.s32 	%rd6, %r1, 48;
	add.s64 	%rd7, %rd3, %rd6;
	cvt.u32.u64 	%r6, %rd5;
	xor.b32  	%r7, %r6, -1429050551;
	mul.lo.s32 	%r8, %r7, 1099087573;
	{ .reg .b32 tmp; mov.b64 {tmp, %r9}, %rd5; }
	xor.b32  	%r10, %r9, -136515619;
	mul.lo.s32 	%r11, %r10, -1703105765;
	add.s32 	%r12, %r8, %r11;
	add.s32 	%r13, %r12, 6615241;
	add.s32 	%r14, %r8, 123456789;
	st.global.v2.u32 	[%rd7], {%r13, %r14};
	xor.b32  	%r15, %r8, 362436069;
	add.s32 	%r16, %r11, 521288629;
	st.global.v2.u32 	[%rd7+8], {%r15, %r16};
	xor.b32  	%r17, %r11, 88675123;
	add.s32 	%r18, %r8, 5783321;
	st.global.v2.u32 	[%rd7+16], {%r17, %r18};
	mov.b32 	%r19, 0;
	st.global.v2.u32 	[%rd7+24], {%r19, %r19};
	st.global.u32 	[%rd7+32], %r19;
	mov.b64 	%rd8, 0;
	st.global.u64 	[%rd7+40], %rd8;
$L__BB1_2:
	ret;

}


// ===== COMPILED SASS (sm_100) =====

	.target	sm_100

	.elftype	@"ET_EXEC"


//--------------------- .note.nv.tkinfo           --------------------------
	.section	.note.nv.tkinfo,"",@"SHT_NOTE"
	.sectionflags	@"SHF_NOTE_NV_TKINFO"
	.tkinfo
        /*0018*/ 	.word	0x00000002
        /*0030*/ 	.string	""
        /*0030*/ 	.string	"ptxas"
        /*0030*/ 	.string	"Cuda compilation tools, release 13.0, V13.0.88"
        /*0030*/ 	.string	"Build cuda_13.0.r13.0/compiler.36424714_0"
        /*0030*/ 	.string	"-arch sm_100 -m 64 "



//--------------------- .note.nv.cuinfo           --------------------------
	.section	.note.nv.cuinfo,"",@"SHT_NOTE"
	.sectionflags	@"SHF_NOTE_NV_CUINFO"
        /*0018*/ 	.short	0x0002
        /*001a*/ 	.short	0x0064
        /*001c*/ 	.short	0x0082
	.zero		2


//--------------------- .nv.info                  --------------------------
	.section	.nv.info,"",@"SHT_CUDA_INFO"
	.align	4


	//----- nvinfo : EIATTR_REGCOUNT
	.align		4
        /*0000*/ 	.byte	0x04, 0x2f
        /*0002*/ 	.short	(.L_10 - .L_9)
	.align		4
.L_9:
        /*0004*/ 	.word	index@(_Z9sa_kernelPKfPiPfiiffiP17curandStateXORWOW)
        /*0008*/ 	.word	0x00000028


	//----- nvinfo : EIATTR_FRAME_SIZE
	.align		4
.L_10:
        /*000c*/ 	.byte	0x04, 0x11
        /*000e*/ 	.short	(.L_12 - .L_11)
	.align		4
.L_11:
        /*0010*/ 	.word	index@($__internal_0_$__cuda_sm3x_div_rn_noftz_f32_slowpath)
        /*0014*/ 	.word	0x00000000


	//----- nvinfo : EIATTR_FRAME_SIZE
	.align		4
.L_12:
        /*0018*/ 	.byte	0x04, 0x11
        /*001a*/ 	.short	(.L_14 - .L_13)
	.align		4
.L_13:
        /*001c*/ 	.word	index@(_Z9sa_kernelPKfPiPfiiffiP17curandStateXORWOW)
        /*0020*/ 	.word	0x00000000


	//----- nvinfo : EIATTR_REGCOUNT
	.align		4
.L_14:
        /*0024*/ 	.byte	0x04, 0x2f
        /*0026*/ 	.short	(.L_16 - .L_15)
	.align		4
.L_15:
        /*0028*/ 	.word	index@(_Z11init_curandP17curandStateXORWOWmi)
        /*002c*/ 	.word	0x0000000e


	//----- nvinfo : EIATTR_FRAME_SIZE
	.align		4
.L_16:
        /*0030*/ 	.byte	0x04, 0x11
        /*0032*/ 	.short	(.L_18 - .L_17)
	.align		4
.L_17:
        /*0034*/ 	.word	index@(_Z11init_curandP17curandStateXORWOWmi)
        /*0038*/ 	.word	0x00000000


	//----- nvinfo : EIATTR_MIN_STACK_SIZE
	.align		4
.L_18:
        /*003c*/ 	.byte	0x04, 0x12
        /*003e*/ 	.short	(.L_20 - .L_19)
	.align		4
.L_19:
        /*0040*/ 	.word	index@(_Z11init_curandP17curandStateXORWOWmi)
        /*0044*/ 	.word	0x00000000


	//----- nvinfo : EIATTR_MIN_STACK_SIZE
	.align		4
.L_20:
        /*0048*/ 	.byte	0x04, 0x12
        /*004a*/ 	.short	(.L_22 - .L_21)
	.align		4
.L_21:
        /*004c*/ 	.word	index@(_Z9sa_kernelPKfPiPfiiffiP17curandStateXORWOW)
        /*0050*/ 	.word	0x00000000
.L_22:


//--------------------- .nv.compat                --------------------------
	.section	.nv.compat,"",@"SHT_CUDA_COMPAT_INFO"
	.align	4
        /*0000*/ 	.byte	0x02, 0x09, 0x00, 0x00, 0x02, 0x02, 0x01, 0x00, 0x02, 0x05, 0x05, 0x00, 0x03, 0x07, 0x01, 0x01
        /*0010*/ 	.byte	0x02, 0x03, 0x00, 0x00, 0x02, 0x06, 0x01, 0x00, 0x04, 0x0b, 0x08, 0x00, 0x01, 0x00, 0x00, 0x00
        /*0020*/ 	.byte	0x00, 0x00, 0x00, 0x00


//--------------------- .nv.info._Z11init_curandP17curandStateXORWOWmi --------------------------
	.section	.nv.info._Z11init_curandP17curandStateXORWOWmi,"",@"SHT_CUDA_INFO"
	.sectionflags	@""
	.align	4


	//----- nvinfo : EIATTR_CUDA_API_VERSION
	.align		4
        /*0000*/ 	.byte	0x04, 0x37
        /*0002*/ 	.short	(.L_24 - .L_23)
.L_23:
        /*0004*/ 	.word	0x00000082


	//----- nvinfo : EIATTR_KPARAM_INFO
	.align		4
.L_24:
        /*0008*/ 	.byte	0x04, 0x17
        /*000a*/ 	.short	(.L_26 - .L_25)
.L_25:
        /*000c*/ 	.word	0x00000000
        /*0010*/ 	.short	0x0002
        /*0012*/ 	.short	0x0010
        /*0014*/ 	.byte	0x00, 0xf0, 0x11, 0x00


	//----- nvinfo : EIATTR_KPARAM_INFO
	.align		4
.L_26:
        /*0018*/ 	.byte	0x04, 0x17
        /*001a*/ 	.short	(.L_28 - .L_27)
.L_27:
        /*001c*/ 	.word	0x00000000
        /*0020*/ 	.short	0x0001
        /*0022*/ 	.short	0x0008
        /*0024*/ 	.byte	0x00, 0xf0, 0x21, 0x00


	//----- nvinfo : EIATTR_KPARAM_INFO
	.align		4
.L_28:
        /*0028*/ 	.byte	0x04, 0x17
        /*002a*/ 	.short	(.L_30 - .L_29)
.L_29:
        /*002c*/ 	.word	0x00000000
        /*0030*/ 	.short	0x0000
        /*0032*/ 	.short	0x0000
        /*0034*/ 	.byte	0x00, 0xf5, 0x21, 0x00


	//----- nvinfo : EIATTR_SPARSE_MMA_MASK
	.align		4
.L_30:
        /*0038*/ 	.byte	0x03, 0x50
        /*003a*/ 	.short	0x0000


	//----- nvinfo : EIATTR_MAXREG_COUNT
	.align		4
        /*003c*/ 	.byte	0x03, 0x1b
        /*003e*/ 	.short	0x00ff


	//----- nvinfo : EIATTR_MERCURY_ISA_VERSION
	.align		4
        /*0040*/ 	.byte	0x03, 0x5f
        /*0042*/ 	.short	0x0101


	//----- nvinfo : EIATTR_VRC_CTA_INIT_COUNT
	.align		4
        /*0044*/ 	.byte	0x02, 0x4a
	.zero		1
	.zero		1


	//----- nvinfo : EIATTR_EXIT_INSTR_OFFSETS
	.align		4
        /*0048*/ 	.byte	0x04, 0x1c
        /*004a*/ 	.short	(.L_32 - .L_31)


	//   ....[0]....
.L_31:
        /*004c*/ 	.word	0x00000070


	//   ....[1]....
        /*0050*/ 	.word	0x000001e0


	//----- nvinfo : EIATTR_CBANK_PARAM_SIZE
	.align		4
.L_32:
        /*0054*/ 	.byte	0x03, 0x19
        /*0056*/ 	.short	0x0014


	//----- nvinfo : EIATTR_PARAM_CBANK
	.align		4
        /*0058*/ 	.byte	0x04, 0x0a
        /*005a*/ 	.short	(.L_34 - .L_33)
	.align		4
.L_33:
        /*005c*/ 	.word	index@(.nv.constant0._Z11init_curandP17curandStateXORWOWmi)
        /*0060*/ 	.short	0x0380
        /*0062*/ 	.short	0x0014


	//----- nvinfo : EIATTR_SW_WAR
	.align		4
.L_34:
        /*0064*/ 	.byte	0x04, 0x36
        /*0066*/ 	.short	(.L_36 - .L_35)
.L_35:
        /*0068*/ 	.word	0x00000008
.L_36:


//--------------------- .nv.info._Z9sa_kernelPKfPiPfiiffiP17curandStateXORWOW --------------------------
	.section	.nv.info._Z9sa_kernelPKfPiPfiiffiP17curandStateXORWOW,"",@"SHT_CUDA_INFO"
	.sectionflags	@""
	.align	4


	//----- nvinfo : EIATTR_CUDA_API_VERSION
	.align		4
        /*0000*/ 	.byte	0x04, 0x37
        /*0002*/ 	.short	(.L_38 - .L_37)
.L_37:
        /*0004*/ 	.word	0x00000082


	//----- nvinfo : EIATTR_KPARAM_INFO
	.align		4
.L_38:
        /*0008*/ 	.byte	0x04, 0x17
        /*000a*/ 	.short	(.L_40 - .L_39)
.L_39:
        /*000c*/ 	.word	0x00000000
        /*0010*/ 	.short	0x0008
        /*0012*/ 	.short	0x0030
        /*0014*/ 	.byte	0x00, 0xf5, 0x21, 0x00


	//----- nvinfo : EIATTR_KPARAM_INFO
	.align		4
.L_40:
        /*0018*/ 	.byte	0x04, 0x17
        /*001a*/ 	.short	(.L_42 - .L_41)
.L_41:
        /*001c*/ 	.word	0x00000000
        /*0020*/ 	.short	0x0007
        /*0022*/ 	.short	0x0028
        /*0024*/ 	.byte	0x00, 0xf0, 0x11, 0x00


	//----- nvinfo : EIATTR_KPARAM_INFO
	.align		4
.L_42:
        /*0028*/ 	.byte	0x04, 0x17
        /*002a*/ 	.short	(.L_44 - .L_43)
.L_43:
        /*002c*/ 	.word	0x00000000
        /*0030*/ 	.short	0x0006
        /*0032*/ 	.short	0x0024
        /*0034*/ 	.byte	0x00, 0xf0, 0x11, 0x00


	//----- nvinfo : EIATTR_KPARAM_INFO
	.align		4
.L_44:
        /*0038*/ 	.byte	0x04, 0x17
        /*003a*/ 	.short	(.L_46 - .L_45)
.L_45:
        /*003c*/ 	.word	0x00000000
        /*0040*/ 	.short	0x0005
        /*0042*/ 	.short	0x0020
        /*0044*/ 	.byte	0x00, 0xf0, 0x11, 0x00


	//----- nvinfo : EIATTR_KPARAM_INFO
	.align		4
.L_46:
        /*0048*/ 	.byte	0x04, 0x17
        /*004a*/ 	.short	(.L_48 - .L_47)
.L_47:
        /*004c*/ 	.word	0x00000000
        /*0050*/ 	.short	0x0004
        /*0052*/ 	.short	0x001c
        /*0054*/ 	.byte	0x00, 0xf0, 0x11, 0x00


	//----- nvinfo : EIATTR_KPARAM_INFO
	.align		4
.L_48:
        /*0058*/ 	.byte	0x04, 0x17
        /*005a*/ 	.short	(.L_50 - .L_49)
.L_49:
        /*005c*/ 	.word	0x00000000
        /*0060*/ 	.short	0x0003
        /*0062*/ 	.short	0x0018
        /*0064*/ 	.byte	0x00, 0xf0, 0x11, 0x00


	//----- nvinfo : EIATTR_KPARAM_INFO
	.align		4
.L_50:
        /*0068*/ 	.byte	0x04, 0x17
        /*006a*/ 	.short	(.L_52 - .L_51)
.L_51:
        /*006c*/ 	.word	0x00000000
        /*0070*/ 	.short	0x0002
        /*0072*/ 	.short	0x0010
        /*0074*/ 	.byte	0x00, 0xf5, 0x21, 0x00


	//----- nvinfo : EIATTR_KPARAM_INFO
	.align		4
.L_52:
        /*0078*/ 	.byte	0x04, 0x17
        /*007a*/ 	.short	(.L_54 - .L_53)
.L_53:
        /*007c*/ 	.word	0x00000000
        /*0080*/ 	.short	0x0001
        /*0082*/ 	.short	0x0008
        /*0084*/ 	.byte	0x00, 0xf5, 0x21, 0x00


	//----- nvinfo : EIATTR_KPARAM_INFO
	.align		4
.L_54:
        /*0088*/ 	.byte	0x04, 0x17
        /*008a*/ 	.short	(.L_56 - .L_55)
.L_55:
        /*008c*/ 	.word	0x00000000
        /*0090*/ 	.short	0x0000
        /*0092*/ 	.short	0x0000
        /*0094*/ 	.byte	0x00, 0xf5, 0x21, 0x00


	//----- nvinfo : EIATTR_SPARSE_MMA_MASK
	.align		4
.L_56:
        /*0098*/ 	.byte	0x03, 0x50
        /*009a*/ 	.short	0x0000


	//----- nvinfo : EIATTR_MAXREG_COUNT
	.align		4
        /*009c*/ 	.byte	0x03, 0x1b
        /*009e*/ 	.short	0x00ff


	//----- nvinfo : EIATTR_MERCURY_ISA_VERSION
	.align		4
        /*00a0*/ 	.byte	0x03, 0x5f
        /*00a2*/ 	.short	0x0101


	//----- nvinfo : EIATTR_VRC_CTA_INIT_COUNT
	.align		4
        /*00a4*/ 	.byte	0x02, 0x4a
	.zero		1
	.zero		1


	//----- nvinfo : EIATTR_EXIT_INSTR_OFFSETS
	.align		4
        /*00a8*/ 	.byte	0x04, 0x1c
        /*00aa*/ 	.short	(.L_58 - .L_57)


	//   ....[0]....
.L_57:
        /*00ac*/ 	.word	0x00000070


	//   ....[1]....
        /*00b0*/ 	.word	0x00002a00


	//----- nvinfo : EIATTR_INDIRECT_BRANCH_TARGETS
	.align		4
.L_58:
        /*00b4*/ 	.byte	0x04, 0x34
        /*00b6*/ 	.short	(.L_60 - .L_59)


	//   ....[0]....
.L_59:
        /*00b8*/ 	.word	.L_x_24@srel
        /*00bc*/ 	.short	0x0
        /*00be*/ 	.short	0x0
        /*00c0*/ 	.word	0x3
        /*00c4*/ 	.word	.L_x_23@srel
        /*00c8*/ 	.word	.L_x_47@srel
        /*00cc*/ 	.word	.L_x_48@srel


	//----- nvinfo : EIATTR_CRS_STACK_SIZE
	.align		4
.L_60:
        /*00d0*/ 	.byte	0x04, 0x1e
        /*00d2*/ 	.short	(.L_62 - .L_61)
.L_61:
        /*00d4*/ 	.word	0x00000000


	//----- nvinfo : EIATTR_CBANK_PARAM_SIZE
	.align		4
.L_62:
        /*00d8*/ 	.byte	0x03, 0x19
        /*00da*/ 	.short	0x0038


	//----- nvinfo : EIATTR_PARAM_CBANK
	.align		4
        /*00dc*/ 	.byte	0x04, 0x0a
        /*00de*/ 	.short	(.L_64 - .L_63)
	.align		4
.L_63:
        /*00e0*/ 	.word	index@(.nv.constant0._Z9sa_kernelPKfPiPfiiffiP17curandStateXORWOW)
        /*00e4*/ 	.short	0x0380
        /*00e6*/ 	.short	0x0038


	//----- nvinfo : EIATTR_SW_WAR
	.align		4
.L_64:
        /*00e8*/ 	.byte	0x04, 0x36
        /*00ea*/ 	.short	(.L_66 - .L_65)
.L_65:
        /*00ec*/ 	.word	0x00000008
.L_66:


//--------------------- .nv.callgraph             --------------------------
	.section	.nv.callgraph,"",@"SHT_CUDA_CALLGRAPH"
	.align	4
	.sectionentsize	8
	.align		4
        /*0000*/ 	.word	0x00000000
	.align		4
        /*0004*/ 	.word	0xffffffff
	.align		4
        /*0008*/ 	.word	0x00000000
	.align		4
        /*000c*/ 	.word	0xfffffffe
	.align		4
        /*0010*/ 	.word	0x00000000
	.align		4
        /*0014*/ 	.word	0xfffffffd
	.align		4
        /*0018*/ 	.word	0x00000000
	.align		4
        /*001c*/ 	.word	0xfffffffc


//--------------------- .nv.constant4             --------------------------
	.section	.nv.constant4,"a",@progbits
	.align	8
	.align		8
.nv.constant4:
        /*0000*/ 	.dword	precalc_xorwow_matrix
	.align		8
        /*0008*/ 	.dword	precalc_xorwow_offset_matrix
	.align		8
        /*0010*/ 	.dword	mrg32k3aM1
	.align		8
        /*0018*/ 	.dword	mrg32k3aM2
	.align		8
        /*0020*/ 	.dword	mrg32k3aM1SubSeq
	.align		8
        /*0028*/ 	.dword	mrg32k3aM2SubSeq
	.align		8
        /*0030*/ 	.dword	mrg32k3aM1Seq
	.align		8
        /*0038*/ 	.dword	mrg32k3aM2Seq


//--------------------- .nv.constant3             --------------------------
	.section	.nv.constant3,"a",@progbits
	.align	8
.nv.constant3:
	.type		__cr_lgamma_table,@object
	.size		__cr_lgamma_table,(.L_8 - __cr_lgamma_table)
__cr_lgamma_table:
        /*0000*/ 	.byte	0x00, 0x00, 0x00, 0x00, 0x00, 0x00, 0x00, 0x00, 0x00, 0x00, 0x00, 0x00, 0x00, 0x00, 0x00, 0x00
        /*0010*/ 	.byte	0xef, 0x39, 0xfa, 0xfe, 0x42, 0x2e, 0xe6, 0x3f, 0x02, 0x20, 0x2a, 0xfa, 0x0b, 0xab, 0xfc, 0x3f
        /*0020*/ 	.byte	0xf9, 0x2c, 0x92, 0x7c, 0xa7, 0x6c, 0x09, 0x40, 0xc9, 0x79, 0x44, 0x3c, 0x64, 0x26, 0x13, 0x40
        /*0030*/ 	.byte	0xca, 0x01, 0xcf, 0x3a, 0x27, 0x51, 0x1a, 0x40, 0x30, 0xcc, 0x2d, 0xf3, 0xe1, 0x0c, 0x21, 0x40
        /*0040*/ 	.byte	0x0d, 0xb7, 0xfc, 0x82, 0x8e, 0x35, 0x25, 0x40
.L_8:


//--------------------- .nv.constant2._Z9sa_kernelPKfPiPfiiffiP17curandStateXORWOW --------------------------
	.section	.nv.constant2._Z9sa_kernelPKfPiPfiiffiP17curandStateXORWOW,"a",@progbits
	.sectionflags	@""
	.align	4
.nv.constant2._Z9sa_kernelPKfPiPfiiffiP17curandStateXORWOW:
        /*0000*/ 	.byte	0x80, 0x24, 0x00, 0x00, 0xe0, 0x23, 0x00, 0x00, 0x00, 0x23, 0x00, 0x00


//--------------------- .text._Z11init_curandP17curandStateXORWOWmi --------------------------
	.section	.text._Z11init_curandP17curandStateXORWOWmi,"ax",@progbits
	.align	128
        .global         _Z11init_curandP17curandStateXORWOWmi
        .type           _Z11init_curandP17curandStateXORWOWmi,@function
        .size           _Z11init_curandP17curandStateXORWOWmi,(.L_x_50 - _Z11init_curandP17curandStateXORWOWmi)
        .other          _Z11init_curandP17curandStateXORWOWmi,@"STO_CUDA_ENTRY STV_DEFAULT"
_Z11init_curandP17curandStateXORWOWmi:
.text._Z11init_curandP17curandStateXORWOWmi:
[----:B------:R-:W-:Y:S01]  /*0000*/  LDC R1, c[0x0][0x37c] ;  /* 0x0000df00ff017b82 */ /* 0x000fe20000000800 */
[----:B------:R-:W0:Y:S07]  /*0010*/  S2R R0, SR_TID.X ;  /* 0x0000000000007919 */ /* 0x000e2e0000002100 */
[----:B------:R-:W0:Y:S01]  /*0020*/  S2UR UR4, SR_CTAID.X ;  /* 0x00000000000479c3 */ /* 0x000e220000002500 */
[----:B------:R-:W1:Y:S07]  /*0030*/  LDCU UR5, c[0x0][0x390] ;  /* 0x00007200ff0577ac */ /* 0x000e6e0008000800 */
[----:B------:R-:W0:Y:S02]  /*0040*/  LDC R5, c[0x0][0x360] ;  /* 0x0000d800ff057b82 */ /* 0x000e240000000800 */
[----:B0-----:R-:W-:-:S05]  /*0050*/  IMAD R5, R5, UR4, R0 ;  /* 0x0000000405057c24 */ /* 0x001fca000f8e0200 */
[----:B-1----:R-:W-:-:S13]  /*0060*/  ISETP.GE.AND P0, PT, R5, UR5, PT ;  /* 0x0000000505007c0c */ /* 0x002fda000bf06270 */
[----:B------:R-:W-:Y:S05]  /*0070*/  @P0 EXIT ;  /* 0x000000000000094d */ /* 0x000fea0003800000 */
[----:B------:R-:W0:Y:S01]  /*0080*/  LDCU.64 UR4, c[0x0][0x388] ;  /* 0x00007100ff0477ac */ /* 0x000e220008000a00 */
[----:B------:R-:W1:Y:S01]  /*0090*/  LDC.64 R2, c[0x0][0x380] ;  /* 0x0000e000ff027b82 */ /* 0x000e620000000a00 */
[----:B0-----:R-:W-:-:S04]  /*00a0*/  IADD3 R0, P0, PT, R5, UR4, RZ ;  /* 0x0000000405007c10 */ /* 0x001fc8000ff1e0ff */
[C---:B------:R-:W-:Y:S01]  /*00b0*/  LEA.HI.X.SX32 R4, R5.reuse, UR5, 0x1, P0 ;  /* 0x0000000505047c11 */ /* 0x040fe200080f0eff */
[----:B------:R-:W0:Y:S01]  /*00c0*/  LDCU.64 UR4, c[0x0][0x358] ;  /* 0x00006b00ff0477ac */ /* 0x000e220008000a00 */
[----:B------:R-:W-:Y:S01]  /*00d0*/  LOP3.LUT R0, R0, 0xaad26b49, RZ, 0x3c, !PT ;  /* 0xaad26b4900007812 */ /* 0x000fe200078e3cff */
[----:B-1----:R-:W-:Y:S01]  /*00e0*/  IMAD.WIDE R2, R5, 0x30, R2 ;  /* 0x0000003005027825 */ /* 0x002fe200078e0202 */
[----:B------:R-:W-:-:S03]  /*00f0*/  LOP3.LUT R4, R4, 0xf7dcefdd, RZ, 0x3c, !PT ;  /* 0xf7dcefdd04047812 */ /* 0x000fc600078e3cff */
[----:B------:R-:W-:Y:S02]  /*0100*/  IMAD R0, R0, 0x4182bed5, RZ ;  /* 0x4182bed500007824 */ /* 0x000fe400078e02ff */
[----:B------:R-:W-:Y:S02]  /*0110*/  IMAD R7, R4, -0x658354e5, RZ ;  /* 0x9a7cab1b04077824 */ /* 0x000fe400078e02ff */
[C---:B------:R-:W-:Y:S01]  /*0120*/  VIADD R5, R0.reuse, 0x75bcd15 ;  /* 0x075bcd1500057836 */ /* 0x040fe20000000000 */
[C---:B------:R-:W-:Y:S01]  /*0130*/  LOP3.LUT R8, R0.reuse, 0x159a55e5, RZ, 0x3c, !PT ;  /* 0x159a55e500087812 */ /* 0x040fe200078e3cff */
[C---:B------:R-:W-:Y:S01]  /*0140*/  VIADD R9, R7.reuse, 0x1f123bb5 ;  /* 0x1f123bb507097836 */ /* 0x040fe20000000000 */
[C---:B------:R-:W-:Y:S01]  /*0150*/  IADD3 R4, PT, PT, R0.reuse, 0x64f0c9, R7 ;  /* 0x0064f0c900047810 */ /* 0x040fe20007ffe007 */
[----:B------:R-:W-:Y:S01]  /*0160*/  VIADD R11, R0, 0x583f19 ;  /* 0x00583f19000b7836 */ /* 0x000fe20000000000 */
[----:B------:R-:W-:-:S03]  /*0170*/  LOP3.LUT R10, R7, 0x5491333, RZ, 0x3c, !PT ;  /* 0x05491333070a7812 */ /* 0x000fc600078e3cff */
[----:B0-----:R-:W-:Y:S04]  /*0180*/  STG.E.64 desc[UR4][R2.64], R4 ;  /* 0x0000000402007986 */ /* 0x001fe8000c101b04 */
[----:B------:R-:W-:Y:S04]  /*0190*/  STG.E.64 desc[UR4][R2.64+0x8], R8 ;  /* 0x0000080802007986 */ /* 0x000fe8000c101b04 */
[----:B------:R-:W-:Y:S04]  /*01a0*/  STG.E.64 desc[UR4][R2.64+0x18], RZ ;  /* 0x000018ff02007986 */ /* 0x000fe8000c101b04 */
[----:B------:R-:W-:Y:S04]  /*01b0*/  STG.E desc[UR4][R2.64+0x20], RZ ;  /* 0x000020ff02007986 */ /* 0x000fe8000c101904 */
[----:B------:R-:W-:Y:S04]  /*01c0*/  STG.E.64 desc[UR4][R2.64+0x28], RZ ;  /* 0x000028ff02007986 */ /* 0x000fe8000c101b04 */
[----:B------:R-:W-:Y:S01]  /*01d0*/  STG.E.64 desc[UR4][R2.64+0x10], R10 ;  /* 0x0000100a02007986 */ /* 0x000fe2000c101b04 */
[----:B------:R-:W-:Y:S05]  /*01e0*/  EXIT ;  /* 0x000000000000794d */ /* 0x000fea0003800000 */
.L_x_0:
[----:B------:R-:W-:-:S00]  /*01f0*/  BRA `(.L_x_0) ;  /* 0xfffffffc00fc7947 */ /* 0x000fc0000383ffff */
[----:B------:R-:W-:-:S00]  /*0200*/  NOP ;  /* 0x0000000000007918 */ /* 0x000fc00000000000 */
[----:B------:R-:W-:-:S00]  /*0210*/  NOP ;  /* 0x0000000000007918 */ /* 0x000fc00000000000 */
[----:B------:R-:W-:-:S00]  /*0220*/  NOP ;  /* 0x0000000000007918 */ /* 0x000fc00000000000 */
[----:B------:R-:W-:-:S00]  /*0230*/  NOP ;  /* 0x0000000000007918 */ /* 0x000fc00000000000 */
[----:B------:R-:W-:-:S00]  /*0240*/  NOP ;  /* 0x0000000000007918 */ /* 0x000fc00000000000 */
[----:B------:R-:W-:-:S00]  /*0250*/  NOP ;  /* 0x0000000000007918 */ /* 0x000fc00000000000 */
[----:B------:R-:W-:-:S00]  /*0260*/  NOP ;  /* 0x0000000000007918 */ /* 0x000fc00000000000 */
[----:B------:R-:W-:-:S00]  /*0270*/  NOP ;  /* 0x0000000000007918 */ /* 0x000fc00000000000 */
.L_x_50:


//--------------------- .text._Z9sa_kernelPKfPiPfiiffiP17curandStateXORWOW --------------------------
	.section	.text._Z9sa_kernelPKfPiPfiiffiP17curandStateXORWOW,"ax",@progbits
	.align	128
        .global         _Z9sa_kernelPKfPiPfiiffiP17curandStateXORWOW
        .type           _Z9sa_kernelPKfPiPfiiffiP17curandStateXORWOW,@function
        .size           _Z9sa_kernelPKfPiPfiiffiP17curandStateXORWOW,(.L_x_49 - _Z9sa_kernelPKfPiPfiiffiP17curandStateXORWOW)
        .other          _Z9sa_kernelPKfPiPfiiffiP17curandStateXORWOW,@"STO_CUDA_ENTRY STV_DEFAULT"
_Z9sa_kernelPKfPiPfiiffiP17curandStateXORWOW:
.text._Z9sa_kernelPKfPiPfiiffiP17curandStateXORWOW:
        /* <DEDUP_REMOVED lines=8> */
[----:B------:R-:W0:Y:S01]  /*0080*/  LDCU UR5, c[0x0][0x398] ;  /* 0x00007300ff0577ac */ /* 0x000e220008000800 */
[----:B------:R-:W1:Y:S01]  /*0090*/  LDC.64 R2, c[0x0][0x388] ;  /* 0x0000e200ff027b82 */ /* 0x000e620000000a00 */
[----:B------:R-:W-:Y:S01]  /*00a0*/  HFMA2 R5, -RZ, RZ, 0, 0 ;  /* 0x00000000ff057431 */ /* 0x000fe200000001ff */
[----:B------:R-:W2:Y:S01]  /*00b0*/  LDCU.64 UR10, c[0x0][0x358] ;  /* 0x00006b00ff0a77ac */ /* 0x000ea20008000a00 */
[----:B0-----:R-:W-:Y:S02]  /*00c0*/  UISETP.GE.AND UP0, UPT, UR5, 0x1, UPT ;  /* 0x000000010500788c */ /* 0x001fe4000bf06270 */
[----:B------:R-:W-:-:S04]  /*00d0*/  IMAD R20, R6, UR5, RZ ;  /* 0x0000000506147c24 */ /* 0x000fc8000f8e02ff */
[----:B-1----:R-:W-:-:S03]  /*00e0*/  IMAD.WIDE R2, R20, 0x4, R2 ;  /* 0x0000000414027825 */ /* 0x002fc600078e0202 */
[----:B--2---:R-:W-:Y:S05]  /*00f0*/  BRA.U !UP0, `(.L_x_1) ;  /* 0x0000000908207547 */ /* 0x004fea000b800000 */
[----:B------:R-:W-:Y:S01]  /*0100*/  ULOP3.LUT UR7, UR5, 0x7, URZ, 0xc0, !UPT ;  /* 0x0000000705077892 */ /* 0x000fe2000f8ec0ff */
[----:B------:R-:W-:Y:S01]  /*0110*/  IMAD.MOV.U32 R5, RZ, RZ, RZ ;  /* 0x000000ffff057224 */ /* 0x000fe200078e00ff */
[----:B------:R-:W-:Y:S01]  /*0120*/  MOV R7, RZ ;  /* 0x000000ff00077202 */ /* 0x000fe20000000f00 */
[----:B------:R-:W-:Y:S02]  /*0130*/  UIADD3 UR6, UPT, UPT, UR5, -0x1, URZ ;  /* 0xffffffff05067890 */ /* 0x000fe4000fffe0ff */
[----:B------:R-:W-:Y:S02]  /*0140*/  UIADD3 UR8, UPT, UPT, UR7, -0x1, URZ ;  /* 0xffffffff07087890 */ /* 0x000fe4000fffe0ff */
[----:B------:R-:W-:Y:S02]  /*0150*/  ULOP3.LUT UR9, UR5, 0x3, URZ, 0xc0, !UPT ;  /* 0x0000000305097892 */ /* 0x000fe4000f8ec0ff */
[----:B------:R-:W-:Y:S02]  /*0160*/  ULOP3.LUT UR4, UR5, 0x7ffffff8, URZ, 0xc0, !UPT ;  /* 0x7ffffff805047892 */ /* 0x000fe4000f8ec0ff */
[----:B------:R-:W-:-:S11]  /*0170*/  UISETP.GE.U32.AND UP0, UPT, UR8, 0x3, UPT ;  /* 0x000000030800788c */ /* 0x000fd6000bf06070 */
.L_x_7:
[C---:B------:R-:W-:Y:S01]  /*0180*/  IMAD.WIDE.U32 R10, R7.reuse, 0x4, R2 ;  /* 0x00000004070a7825 */ /* 0x040fe200078e0002 */
[----:B------:R-:W0:Y:S04]  /*0190*/  LDCU UR5, c[0x0][0x398] ;  /* 0x00007300ff0577ac */ /* 0x000e280008000800 */
[----:B------:R-:W2:Y:S01]  /*01a0*/  LDG.E R0, desc[UR10][R10.64] ;  /* 0x0000000a0a007981 */ /* 0x000ea2000c1e1900 */
[----:B------:R-:W-:Y:S01]  /*01b0*/  UISETP.GE.U32.AND UP1, UPT, UR6, 0x7, UPT ;  /* 0x000000070600788c */ /* 0x000fe2000bf26070 */
[----:B------:R-:W-:Y:S01]  /*01c0*/  MOV R9, RZ ;  /* 0x000000ff00097202 */ /* 0x000fe20000000f00 */
[C---:B0-----:R-:W-:Y:S02]  /*01d0*/  IMAD R4, R7.reuse, UR5, RZ ;  /* 0x0000000507047c24 */ /* 0x041fe4000f8e02ff */
[----:B------:R-:W-:-:S05]  /*01e0*/  VIADD R7, R7, 0x1 ;  /* 0x0000000107077836 */ /* 0x000fca0000000000 */
[----:B------:R-:W-:Y:S02]  /*01f0*/  ISETP.NE.AND P0, PT, R7, UR5, PT ;  /* 0x0000000507007c0c */ /* 0x000fe4000bf05270 */
[----:B--2---:R-:W-:Y:S01]  /*0200*/  I2FP.F32.S32 R0, R0 ;  /* 0x0000000000007245 */ /* 0x004fe20000201400 */
[----:B------:R-:W-:Y:S10]  /*0210*/  BRA.U !UP1, `(.L_x_2) ;  /* 0x0000000109c47547 */ /* 0x000ff4000b800000 */
[----:B------:R-:W-:-:S07]  /*0220*/  IMAD.MOV.U32 R13, RZ, RZ, RZ ;  /* 0x000000ffff0d7224 */ /* 0x000fce00078e00ff */
.L_x_3:
[----:B------:R-:W0:Y:S01]  /*0230*/  LDC.64 R8, c[0x0][0x380] ;  /* 0x0000e000ff087b82 */ /* 0x000e220000000a00 */
[----:B------:R-:W-:Y:S01]  /*0240*/  IADD3 R15, PT, PT, R4, R13, RZ ;  /* 0x0000000d040f7210 */ /* 0x000fe20007ffe0ff */
[----:B------:R-:W-:-:S05]  /*0250*/  IMAD.WIDE.U32 R10, R13, 0x4, R2 ;  /* 0x000000040d0a7825 */ /* 0x000fca00078e0002 */
[----:B------:R-:W2:Y:S04]  /*0260*/  LDG.E R24, desc[UR10][R10.64] ;  /* 0x0000000a0a187981 */ /* 0x000ea8000c1e1900 */
[----:B------:R-:W3:Y:S04]  /*0270*/  LDG.E R28, desc[UR10][R10.64+0x4] ;  /* 0x0000040a0a1c7981 */ /* 0x000ee8000c1e1900 */
[----:B------:R-:W4:Y:S04]  /*0280*/  LDG.E R30, desc[UR10][R10.64+0x8] ;  /* 0x0000080a0a1e7981 */ /* 0x000f28000c1e1900 */
[----:B------:R-:W5:Y:S04]  /*0290*/  LDG.E R18, desc[UR10][R10.64+0xc] ;  /* 0x00000c0a0a127981 */ /* 0x000f68000c1e1900 */
[----:B------:R-:W5:Y:S01]  /*02a0*/  LDG.E R16, desc[UR10][R10.64+0x10] ;  /* 0x0000100a0a107981 */ /* 0x000f62000c1e1900 */
[----:B0-----:R-:W-:-:S03]  /*02b0*/  IMAD.WIDE.U32 R8, R15, 0x4, R8 ;  /* 0x000000040f087825 */ /* 0x001fc600078e0008 */
[----:B------:R-:W5:Y:S04]  /*02c0*/  LDG.E R14, desc[UR10][R10.64+0x14] ;  /* 0x0000140a0a0e7981 */ /* 0x000f68000c1e1900 */
        /* <DEDUP_REMOVED lines=9> */
[----:B------:R-:W5:Y:S01]  /*0360*/  LDG.E R23, desc[UR10][R8.64+0x1c] ;  /* 0x00001c0a08177981 */ /* 0x000f62000c1e1900 */
[----:B------:R-:W-:-:S05]  /*0370*/  VIADD R13, R13, 0x8 ;  /* 0x000000080d0d7836 */ /* 0x000fca0000000000 */
[----:B------:R-:W-:Y:S02]  /*0380*/  ISETP.NE.AND P1, PT, R13, UR4, PT ;  /* 0x000000040d007c0c */ /* 0x000fe4000bf25270 */
[----:B--2---:R-:W-:Y:S02]  /*0390*/  I2FP.F32.S32 R26, R24 ;  /* 0x00000018001a7245 */ /* 0x004fe40000201400 */
[----:B---3--:R-:W-:Y:S02]  /*03a0*/  I2FP.F32.S32 R28, R28 ;  /* 0x0000001c001c7245 */ /* 0x008fe40000201400 */
[----:B----4-:R-:W-:Y:S02]  /*03b0*/  I2FP.F32.S32 R30, R30 ;  /* 0x0000001e001e7245 */ /* 0x010fe40000201400 */
[----:B-----5:R-:W-:Y:S01]  /*03c0*/  I2FP.F32.S32 R18, R18 ;  /* 0x0000001200127245 */ /* 0x020fe20000201400 */
[----:B------:R-:W-:-:S04]  /*03d0*/  FMUL R24, R0, R25 ;  /* 0x0000001900187220 */ /* 0x000fc80000400000 */
[----:B------:R-:W-:Y:S01]  /*03e0*/  FFMA R24, R24, R26, R5 ;  /* 0x0000001a18187223 */ /* 0x000fe20000000005 */
[C---:B------:R-:W-:Y:S01]  /*03f0*/  FMUL R27, R0.reuse, R27 ;  /* 0x0000001b001b7220 */ /* 0x040fe20000400000 */
[----:B------:R-:W-:-:S03]  /*0400*/  FMUL R29, R0, R29 ;  /* 0x0000001d001d7220 */ /* 0x000fc60000400000 */
[----:B------:R-:W-:Y:S01]  /*0410*/  FFMA R24, R27, R28, R24 ;  /* 0x0000001c1b187223 */ /* 0x000fe20000000018 */
[----:B------:R-:W-:-:S03]  /*0420*/  FMUL R21, R0, R21 ;  /* 0x0000001500157220 */ /* 0x000fc60000400000 */
[----:B------:R-:W-:Y:S01]  /*0430*/  FFMA R24, R29, R30, R24 ;  /* 0x0000001e1d187223 */ /* 0x000fe20000000018 */
[----:B------:R-:W-:Y:S01]  /*0440*/  I2FP.F32.S32 R16, R16 ;  /* 0x0000001000107245 */ /* 0x000fe20000201400 */
[C---:B------:R-:W-:Y:S02]  /*0450*/  FMUL R19, R0.reuse, R19 ;  /* 0x0000001300137220 */ /* 0x040fe40000400000 */
[----:B------:R-:W-:Y:S01]  /*0460*/  FFMA R18, R21, R18, R24 ;  /* 0x0000001215127223 */ /* 0x000fe20000000018 */
[----:B------:R-:W-:Y:S01]  /*0470*/  I2FP.F32.S32 R14, R14 ;  /* 0x0000000e000e7245 */ /* 0x000fe20000201400 */
[----:B------:R-:W-:Y:S02]  /*0480*/  FMUL R17, R0, R17 ;  /* 0x0000001100117220 */ /* 0x000fe40000400000 */
[----:B------:R-:W-:Y:S01]  /*0490*/  FFMA R16, R19, R16, R18 ;  /* 0x0000001013107223 */ /* 0x000fe20000000012 */
[----:B------:R-:W-:-:S03]  /*04a0*/  I2FP.F32.S32 R12, R12 ;  /* 0x0000000c000c7245 */ /* 0x000fc60000201400 */
[----:B------:R-:W-:Y:S01]  /*04b0*/  FFMA R14, R17, R14, R16 ;  /* 0x0000000e110e7223 */ /* 0x000fe20000000010 */
[----:B------:R-:W-:Y:S01]  /*04c0*/  FMUL R15, R0, R15 ;  /* 0x0000000f000f7220 */ /* 0x000fe20000400000 */
[----:B------:R-:W-:-:S03]  /*04d0*/  I2FP.F32.S32 R22, R22 ;  /* 0x0000001600167245 */ /* 0x000fc60000201400 */
[----:B------:R-:W-:Y:S01]  /*04e0*/  FFMA R12, R15, R12, R14 ;  /* 0x0000000c0f0c7223 */ /* 0x000fe2000000000e */
[----:B------:R-:W-:-:S04]  /*04f0*/  FMUL R23, R0, R23 ;  /* 0x0000001700177220 */ /* 0x000fc80000400000 */
[----:B------:R-:W-:Y:S01]  /*0500*/  FFMA R5, R23, R22, R12 ;  /* 0x0000001617057223 */ /* 0x000fe2000000000c */
[----:B------:R-:W-:Y:S06]  /*0510*/  @P1 BRA `(.L_x_3) ;  /* 0xfffffffc00441947 */ /* 0x000fec000383ffff */
[----:B------:R-:W-:-:S07]  /*0520*/  MOV R9, UR4 ;  /* 0x0000000400097c02 */ /* 0x000fce0008000f00 */
.L_x_2:
[----:B------:R-:W-:-:S09]  /*0530*/  UISETP.NE.AND UP1, UPT, UR7, URZ, UPT ;  /* 0x000000ff0700728c */ /* 0x000fd2000bf25270 */
[----:B------:R-:W-:Y:S05]  /*0540*/  BRA.U !UP1, `(.L_x_4) ;  /* 0x0000000509087547 */ /* 0x000fea000b800000 */
[----:B------:R-:W-:Y:S01]  /*0550*/  UISETP.NE.AND UP1, UPT, UR9, URZ, UPT ;  /* 0x000000ff0900728c */ /* 0x000fe2000bf25270 */
[----:B------:R-:W-:Y:S10]  /*0560*/  BRA.U !UP0, `(.L_x_5) ;  /* 0x0000000108787547 */ /* 0x000ff4000b800000 */
[----:B------:R-:W0:Y:S01]  /*0570*/  LDC.64 R14, c[0x0][0x380] ;  /* 0x0000e000ff0e7b82 */ /* 0x000e220000000a00 */
[C---:B------:R-:W-:Y:S01]  /*0580*/  IMAD.IADD R11, R4.reuse, 0x1, R9 ;  /* 0x00000001040b7824 */ /* 0x040fe200078e0209 */
[----:B------:R-:W-:Y:S01]  /*0590*/  IADD3 R16, P1, PT, R4, R9, RZ ;  /* 0x0000000904107210 */ /* 0x000fe20007f3e0ff */
[----:B------:R-:W-:-:S05]  /*05a0*/  IMAD.WIDE.U32 R12, R9, 0x4, R2 ;  /* 0x00000004090c7825 */ /* 0x000fca00078e0002 */
[----:B------:R-:W1:Y:S01]  /*05b0*/  LDC.64 R18, c[0x0][0x380] ;  /* 0x0000e000ff127b82 */ /* 0x000e620000000a00 */
[----:B------:R-:W2:Y:S04]  /*05c0*/  LDG.E R8, desc[UR10][R12.64] ;  /* 0x0000000a0c087981 */ /* 0x000ea8000c1e1900 */
[----:B------:R-:W3:Y:S04]  /*05d0*/  LDG.E R21, desc[UR10][R12.64+0x8] ;  /* 0x0000080a0c157981 */ /* 0x000ee8000c1e1900 */
[----:B------:R-:W4:Y:S01]  /*05e0*/  LDG.E R22, desc[UR10][R12.64+0xc] ;  /* 0x00000c0a0c167981 */ /* 0x000f22000c1e1900 */
[----:B0-----:R-:W-:Y:S01]  /*05f0*/  IMAD.WIDE.U32 R14, R11, 0x4, R14 ;  /* 0x000000040b0e7825 */ /* 0x001fe200078e000e */
[----:B------:R-:W-:-:S05]  /*0600*/  IADD3.X R11, PT, PT, RZ, RZ, RZ, P1, !PT ;  /* 0x000000ffff0b7210 */ /* 0x000fca0000ffe4ff */
[----:B------:R-:W5:Y:S01]  /*0610*/  LDG.E R15, desc[UR10][R14.64] ;  /* 0x0000000a0e0f7981 */ /* 0x000f62000c1e1900 */
[----:B-1----:R-:W-:-:S03]  /*0620*/  LEA R10, P1, R16, R18, 0x2 ;  /* 0x00000012100a7211 */ /* 0x002fc600078210ff */
[----:B------:R-:W5:Y:S01]  /*0630*/  LDG.E R18, desc[UR10][R12.64+0x4] ;  /* 0x0000040a0c127981 */ /* 0x000f62000c1e1900 */
[----:B------:R-:W-:-:S05]  /*0640*/  LEA.HI.X R11, R16, R19, R11, 0x2, P1 ;  /* 0x00000013100b7211 */ /* 0x000fca00008f140b */
[----:B------:R-:W5:Y:S04]  /*0650*/  LDG.E R17, desc[UR10][R10.64+0x4] ;  /* 0x0000040a0a117981 */ /* 0x000f68000c1e1900 */
[----:B------:R-:W5:Y:S04]  /*0660*/  LDG.E R19, desc[UR10][R10.64+0x8] ;  /* 0x0000080a0a137981 */ /* 0x000f68000c1e1900 */
[----:B------:R-:W5:Y:S01]  /*0670*/  LDG.E R23, desc[UR10][R10.64+0xc] ;  /* 0x00000c0a0a177981 */ /* 0x000f62000c1e1900 */
[----:B------:R-:W-:Y:S01]  /*0680*/  VIADD R9, R9, 0x4 ;  /* 0x0000000409097836 */ /* 0x000fe20000000000 */
[----:B--2---:R-:W-:-:S02]  /*0690*/  I2FP.F32.S32 R16, R8 ;  /* 0x0000000800107245 */ /* 0x004fc40000201400 */
[----:B---3--:R-:W-:Y:S02]  /*06a0*/  I2FP.F32.S32 R21, R21 ;  /* 0x0000001500157245 */ /* 0x008fe40000201400 */
[----:B----4-:R-:W-:Y:S01]  /*06b0*/  I2FP.F32.S32 R22, R22 ;  /* 0x0000001600167245 */ /* 0x010fe20000201400 */
[----:B-----5:R-:W-:Y:S01]  /*06c0*/  FMUL R8, R0, R15 ;  /* 0x0000000f00087220 */ /* 0x020fe20000400000 */
[----:B------:R-:W-:-:S03]  /*06d0*/  I2FP.F32.S32 R18, R18 ;  /* 0x0000001200127245 */ /* 0x000fc60000201400 */
[----:B------:R-:W-:Y:S01]  /*06e0*/  FFMA R8, R8, R16, R5 ;  /* 0x0000001008087223 */ /* 0x000fe20000000005 */
[----:B------:R-:W-:-:S04]  /*06f0*/  FMUL R17, R0, R17 ;  /* 0x0000001100117220 */ /* 0x000fc80000400000 */
[----:B------:R-:W-:Y:S01]  /*0700*/  FFMA R8, R17, R18, R8 ;  /* 0x0000001211087223 */ /* 0x000fe20000000008 */
[C---:B------:R-:W-:Y:S01]  /*0710*/  FMUL R19, R0.reuse, R19 ;  /* 0x0000001300137220 */ /* 0x040fe20000400000 */
[----:B------:R-:W-:-:S03]  /*0720*/  FMUL R23, R0, R23 ;  /* 0x0000001700177220 */ /* 0x000fc60000400000 */
[----:B------:R-:W-:-:S04]  /*0730*/  FFMA R8, R19, R21, R8 ;  /* 0x0000001513087223 */ /* 0x000fc80000000008 */
[----:B------:R-:W-:-:S07]  /*0740*/  FFMA R5, R23, R22, R8 ;  /* 0x0000001617057223 */ /* 0x000fce0000000008 */
.L_x_5:
[----:B------:R-:W-:Y:S05]  /*0750*/  BRA.U !UP1, `(.L_x_4) ;  /* 0x0000000109847547 */ /* 0x000fea000b800000 */
[----:B------:R-:W-:Y:S02]  /*0760*/  UISETP.NE.AND UP1, UPT, UR9, 0x1, UPT ;  /* 0x000000010900788c */ /* 0x000fe4000bf25270 */
[----:B------:R-:W-:-:S07]  /*0770*/  ULOP3.LUT UP2, URZ, UR5, 0x1, URZ, 0xc0, !UPT ;  /* 0x0000000105ff7892 */ /* 0x000fce000f84c0ff */
[----:B------:R-:W-:Y:S05]  /*0780*/  BRA.U !UP1, `(.L_x_6) ;  /* 0x0000000109507547 */ /* 0x000fea000b800000 */
[----:B------:R-:W0:Y:S01]  /*0790*/  LDC.64 R10, c[0x0][0x380] ;  /* 0x0000e000ff0a7b82 */ /* 0x000e220000000a00 */
[CC--:B------:R-:W-:Y:S02]  /*07a0*/  IADD3 R13, PT, PT, R4.reuse, R9.reuse, RZ ;  /* 0x00000009040d7210 */ /* 0x0c0fe40007ffe0ff */
[----:B------:R-:W-:-:S05]  /*07b0*/  IADD3 R15, P1, PT, R4, R9, RZ ;  /* 0x00000009040f7210 */ /* 0x000fca0007f3e0ff */
[----:B------:R-:W1:Y:S01]  /*07c0*/  LDC.64 R18, c[0x0][0x380] ;  /* 0x0000e000ff127b82 */ /* 0x000e620000000a00 */
[----:B------:R-:W-:Y:S02]  /*07d0*/  IMAD.X R16, RZ, RZ, RZ, P1 ;  /* 0x000000ffff107224 */ /* 0x000fe400008e06ff */
[----:B0-----:R-:W-:-:S04]  /*07e0*/  IMAD.WIDE.U32 R10, R13, 0x4, R10 ;  /* 0x000000040d0a7825 */ /* 0x001fc800078e000a */
[----:B------:R-:W-:Y:S02]  /*07f0*/  IMAD.WIDE.U32 R12, R9, 0x4, R2 ;  /* 0x00000004090c7825 */ /* 0x000fe400078e0002 */
[----:B------:R-:W2:Y:S01]  /*0800*/  LDG.E R11, desc[UR10][R10.64] ;  /* 0x0000000a0a0b7981 */ /* 0x000ea2000c1e1900 */
[----:B-1----:R-:W-:-:S03]  /*0810*/  LEA R14, P1, R15, R18, 0x2 ;  /* 0x000000120f0e7211 */ /* 0x002fc600078210ff */
[----:B------:R-:W3:Y:S01]  /*0820*/  LDG.E R8, desc[UR10][R12.64] ;  /* 0x0000000a0c087981 */ /* 0x000ee2000c1e1900 */
[----:B------:R-:W-:-:S03]  /*0830*/  LEA.HI.X R15, R15, R19, R16, 0x2, P1 ;  /* 0x000000130f0f7211 */ /* 0x000fc600008f1410 */
[----:B------:R-:W4:Y:S04]  /*0840*/  LDG.E R17, desc[UR10][R12.64+0x4] ;  /* 0x0000040a0c117981 */ /* 0x000f28000c1e1900 */
[----:B------:R-:W5:Y:S01]  /*0850*/  LDG.E R15, desc[UR10][R14.64+0x4] ;  /* 0x0000040a0e0f7981 */ /* 0x000f62000c1e1900 */
[----:B------:R-:W-:Y:S02]  /*0860*/  IADD3 R9, PT, PT, R9, 0x2, RZ ;  /* 0x0000000209097810 */ /* 0x000fe40007ffe0ff */
[----:B---3--:R-:W-:Y:S01]  /*0870*/  I2FP.F32.S32 R16, R8 ;  /* 0x0000000800107245 */ /* 0x008fe20000201400 */
[----:B--2---:R-:W-:Y:S01]  /*0880*/  FMUL R8, R0, R11 ;  /* 0x0000000b00087220 */ /* 0x004fe20000400000 */
[----:B----4-:R-:W-:-:S03]  /*0890*/  I2FP.F32.S32 R17, R17 ;  /* 0x0000001100117245 */ /* 0x010fc60000201400 */
[----:B------:R-:W-:Y:S01]  /*08a0*/  FFMA R5, R8, R16, R5 ;  /* 0x0000001008057223 */ /* 0x000fe20000000005 */
[----:B-----5:R-:W-:-:S04]  /*08b0*/  FMUL R8, R0, R15 ;  /* 0x0000000f00087220 */ /* 0x020fc80000400000 */
[----:B------:R-:W-:-:S07]  /*08c0*/  FFMA R5, R8, R17, R5 ;  /* 0x0000001108057223 */ /* 0x000fce0000000005 */
.L_x_6:
[----:B------:R-:W-:Y:S05]  /*08d0*/  BRA.U !UP2, `(.L_x_4) ;  /* 0x000000010a247547 */ /* 0x000fea000b800000 */
[----:B------:R-:W0:Y:S01]  /*08e0*/  LDC.64 R12, c[0x0][0x380] ;  /* 0x0000e000ff0c7b82 */ /* 0x000e220000000a00 */
[----:B------:R-:W-:Y:S02]  /*08f0*/  IMAD.IADD R15, R4, 0x1, R9 ;  /* 0x00000001040f7824 */ /* 0x000fe400078e0209 */
[----:B------:R-:W-:-:S06]  /*0900*/  IMAD.WIDE.U32 R10, R9, 0x4, R2 ;  /* 0x00000004090a7825 */ /* 0x000fcc00078e0002 */
[----:B------:R-:W2:Y:S01]  /*0910*/  LDG.E R10, desc[UR10][R10.64] ;  /* 0x0000000a0a0a7981 */ /* 0x000ea2000c1e1900 */
[----:B0-----:R-:W-:-:S06]  /*0920*/  IMAD.WIDE.U32 R8, R15, 0x4, R12 ;  /* 0x000000040f087825 */ /* 0x001fcc00078e000c */
[----:B------:R-:W3:Y:S01]  /*0930*/  LDG.E R9, desc[UR10][R8.64] ;  /* 0x0000000a08097981 */ /* 0x000ee2000c1e1900 */
[----:B--2---:R-:W-:Y:S01]  /*0940*/  I2FP.F32.S32 R4, R10 ;  /* 0x0000000a00047245 */ /* 0x004fe20000201400 */
[----:B---3--:R-:W-:-:S04]  /*0950*/  FMUL R0, R0, R9 ;  /* 0x0000000900007220 */ /* 0x008fc80000400000 */
[----:B------:R-:W-:-:S07]  /*0960*/  FFMA R5, R0, R4, R5 ;  /* 0x0000000400057223 */ /* 0x000fce0000000005 */
.L_x_4:
[----:B------:R-:W-:Y:S05]  /*0970*/  @P0 BRA `(.L_x_7) ;  /* 0xfffffff800000947 */ /* 0x000fea000383ffff */
.L_x_1:
[----:B------:R-:W0:Y:S02]  /*0980*/  LDCU UR4, c[0x0][0x39c] ;  /* 0x00007380ff0477ac */ /* 0x000e240008000800 */
[----:B0-----:R-:W-:-:S09]  /*0990*/  UISETP.GE.AND UP0, UPT, UR4, 0x1, UPT ;  /* 0x000000010400788c */ /* 0x001fd2000bf06270 */
[----:B------:R-:W-:Y:S05]  /*09a0*/  BRA.U !UP0, `(.L_x_8) ;  /* 0x0000002108087547 */ /* 0x000fea000b800000 */
[----:B------:R-:W0:Y:S01]  /*09b0*/  LDC.64 R22, c[0x0][0x3b0] ;  /* 0x0000ec00ff167b82 */ /* 0x000e220000000a00 */
[----:B------:R-:W-:Y:S01]  /*09c0*/  I2FP.F32.U32 R0, UR4 ;  /* 0x0000000400007c45 */ /* 0x000fe20008201000 */
[----:B------:R-:W-:Y:S02]  /*09d0*/  UISETP.GT.AND UP0, UPT, UR5, URZ, UPT ;  /* 0x000000ff0500728c */ /* 0x000fe4000bf04270 */
[----:B------:R-:W-:Y:S02]  /*09e0*/  I2FP.F32.S32 R4, UR5 ;  /* 0x0000000500047c45 */ /* 0x000fe40008201400 */
[----:B------:R-:W-:Y:S01]  /*09f0*/  R2UR UR7, R0 ;  /* 0x00000000000772ca */ /* 0x000fe200000e0000 */
[----:B0-----:R-:W-:-:S04]  /*0a00*/  IMAD.WIDE R22, R6, 0x30, R22 ;  /* 0x0000003006167825 */ /* 0x001fc800078e0216 */
[----:B------:R-:W-:Y:S10]  /*0a10*/  BRA.U UP0, `(.L_x_9) ;  /* 0x0000000500847547 */ /* 0x000ff4000b800000 */
[----:B------:R-:W0:Y:S01]  /*0a20*/  LDCU UR5, c[0x0][0x39c] ;  /* 0x00007380ff0577ac */ /* 0x000e220008000800 */
[----:B------:R-:W-:-:S05]  /*0a30*/  UMOV UR4, URZ ;  /* 0x000000ff00047c82 */ /* 0x000fca0008000000 */
.L_x_15:
[----:B------:R-:W1:Y:S01]  /*0a40*/  MUFU.RCP R0, UR7 ;  /* 0x0000000700007d08 */ /* 0x000e620008001000 */
[----:B------:R-:W-:Y:S01]  /*0a50*/  UIADD3 UR4, UPT, UPT, UR4, 0x1, URZ ;  /* 0x0000000104047890 */ /* 0x000fe2000fffe0ff */
[----:B0-----:R-:W-:-:S03]  /*0a60*/  MOV R7, UR7 ;  /* 0x0000000700077c02 */ /* 0x001fc60008000f00 */
[----:B0-----:R-:W-:Y:S02]  /*0a70*/  UISETP.NE.AND UP0, UPT, UR4, UR5, UPT ;  /* 0x000000050400728c */ /* 0x001fe4000bf05270 */
[----:B------:R-:W-:-:S04]  /*0a80*/  I2FP.F32.U32 R9, UR4 ;  /* 0x0000000400097c45 */ /* 0x000fc80008201000 */
[----:B------:R-:W0:Y:S01]  /*0a90*/  FCHK P0, R9, UR7 ;  /* 0x0000000709007d02 */ /* 0x000e220008000000 */
[----:B-1----:R-:W-:-:S04]  /*0aa0*/  FFMA R7, R0, -R7, 1 ;  /* 0x3f80000000077423 */ /* 0x002fc80000000807 */
[----:B------:R-:W-:-:S04]  /*0ab0*/  FFMA R0, R0, R7, R0 ;  /* 0x0000000700007223 */ /* 0x000fc80000000000 */
[----:B------:R-:W-:-:S04]  /*0ac0*/  FFMA R7, R9, R0, RZ ;  /* 0x0000000009077223 */ /* 0x000fc800000000ff */
[----:B------:R-:W-:-:S04]  /*0ad0*/  FFMA R8, R7, -UR7, R9 ;  /* 0x8000000707087c23 */ /* 0x000fc80008000009 */
[----:B------:R-:W-:Y:S01]  /*0ae0*/  FFMA R21, R0, R8, R7 ;  /* 0x0000000800157223 */ /* 0x000fe20000000007 */
[----:B0-----:R-:W-:Y:S06]  /*0af0*/  @!P0 BRA `(.L_x_10) ;  /* 0x0000000000108947 */ /* 0x001fec0003800000 */
[----:B------:R-:W-:Y:S01]  /*0b00*/  IMAD.U32 R10, RZ, RZ, UR7 ;  /* 0x00000007ff0a7e24 */ /* 0x000fe2000f8e00ff */
[----:B------:R-:W-:-:S07]  /*0b10*/  MOV R24, 0xb30 ;  /* 0x00000b3000187802 */ /* 0x000fce0000000f00 */
[----:B------:R-:W-:Y:S05]  /*0b20*/  CALL.REL.NOINC `($__internal_0_$__cuda_sm3x_div_rn_noftz_f32_slowpath) ;  /* 0x0000001c00b87944 */ /* 0x000fea0003c00000 */
[----:B------:R-:W-:-:S07]  /*0b30*/  MOV R21, R9 ;  /* 0x0000000900157202 */ /* 0x000fce0000000f00 */
.L_x_10:
[----:B------:R-:W2:Y:S04]  /*0b40*/  LDG.E.64 R14, desc[UR10][R22.64] ;  /* 0x0000000a160e7981 */ /* 0x000ea8000c1e1b00 */
[----:B------:R-:W3:Y:S04]  /*0b50*/  LDG.E.64 R8, desc[UR10][R22.64+0x10] ;  /* 0x0000100a16087981 */ /* 0x000ee8000c1e1b00 */
[----:B------:R-:W4:Y:S01]  /*0b60*/  LDG.E.64 R10, desc[UR10][R22.64+0x8] ;  /* 0x0000080a160a7981 */ /* 0x000f22000c1e1b00 */
[----:B--2---:R-:W-:Y:S01]  /*0b70*/  SHF.R.U32.HI R0, RZ, 0x2, R15 ;  /* 0x00000002ff007819 */ /* 0x004fe2000001160f */
[----:B------:R-:W-:-:S03]  /*0b80*/  VIADD R18, R14, 0x587c5 ;  /* 0x000587c50e127836 */ /* 0x000fc60000000000 */
[----:B------:R-:W-:Y:S01]  /*0b90*/  LOP3.LUT R0, R0, R15, RZ, 0x3c, !PT ;  /* 0x0000000f00007212 */ /* 0x000fe200078e3cff */
[----:B---3--:R-:W-:Y:S01]  /*0ba0*/  IMAD.SHL.U32 R7, R9, 0x10, RZ ;  /* 0x0000001009077824 */ /* 0x008fe200078e00ff */
[----:B------:R-:W-:Y:S01]  /*0bb0*/  MOV R27, R8 ;  /* 0x00000008001b7202 */ /* 0x000fe20000000f00 */
[----:B------:R-:W-:Y:S01]  /*0bc0*/  IMAD.MOV.U32 R16, RZ, RZ, R9 ;  /* 0x000000ffff107224 */ /* 0x000fe200078e0009 */
[C---:B------:R-:W-:Y:S01]  /*0bd0*/  SHF.L.U32 R12, R0.reuse, 0x1, RZ ;  /* 0x00000001000c7819 */ /* 0x040fe200000006ff */
[----:B----4-:R-:W-:Y:S01]  /*0be0*/  IMAD.MOV.U32 R19, RZ, RZ, R10 ;  /* 0x000000ffff137224 */ /* 0x010fe200078e000a */
[----:B------:R-:W-:Y:S02]  /*0bf0*/  MOV R26, R11 ;  /* 0x0000000b001a7202 */ /* 0x000fe40000000f00 */
[----:B------:R-:W-:Y:S01]  /*0c00*/  LOP3.LUT R12, R0, R12, R7, 0x96, !PT ;  /* 0x0000000c000c7212 */ /* 0x000fe200078e9607 */
[----:B------:R-:W-:Y:S01]  /*0c10*/  IMAD.MOV.U32 R7, RZ, RZ, 0x2f800000 ;  /* 0x2f800000ff077424 */ /* 0x000fe200078e00ff */
[----:B------:R-:W-:Y:S02]  /*0c20*/  STG.E.64 desc[UR10][R22.64], R18 ;  /* 0x0000001216007986 */ /* 0x000fe4000c101b0a */
[----:B------:R-:W-:-:S02]  /*0c30*/  LOP3.LUT R17, R12, R9, RZ, 0x3c, !PT ;  /* 0x000000090c117212 */ /* 0x000fc400078e3cff */
[----:B------:R-:W-:Y:S02]  /*0c40*/  STG.E.64 desc[UR10][R22.64+0x8], R26 ;  /* 0x0000081a16007986 */ /* 0x000fe4000c101b0a */
[----:B------:R-:W-:Y:S02]  /*0c50*/  IADD3 R0, PT, PT, R17, R18, RZ ;  /* 0x0000001211007210 */ /* 0x000fe40007ffe0ff */
[----:B------:R0:W-:Y:S02]  /*0c60*/  STG.E.64 desc[UR10][R22.64+0x10], R16 ;  /* 0x0000101016007986 */ /* 0x0001e4000c101b0a */
[----:B------:R-:W-:-:S05]  /*0c70*/  I2FP.F32.U32 R0, R0 ;  /* 0x0000000000007245 */ /* 0x000fca0000201000 */
[----:B------:R-:W-:-:S04]  /*0c80*/  FFMA R13, R0, R7, 1.1641532182693481445e-10 ;  /* 0x2f000000000d7423 */ /* 0x000fc80000000007 */
[----:B------:R-:W-:-:S04]  /*0c90*/  FMUL R0, R4, R13 ;  /* 0x0000000d04007220 */ /* 0x000fc80000400000 */
[----:B------:R-:W1:Y:S02]  /*0ca0*/  F2I.TRUNC.NTZ R13, R0 ;  /* 0x00000000000d7305 */ /* 0x000e64000020f100 */
[----:B-1----:R-:W-:-:S05]  /*0cb0*/  IMAD.WIDE R12, R13, 0x4, R2 ;  /* 0x000000040d0c7825 */ /* 0x002fca00078e0202 */
[----:B------:R-:W2:Y:S01]  /*0cc0*/  LDG.E R20, desc[UR10][R12.64] ;  /* 0x0000000a0c147981 */ /* 0x000ea2000c1e1900 */
[----:B------:R-:W-:Y:S01]  /*0cd0*/  SHF.R.U32.HI R15, RZ, 0x2, R10 ;  /* 0x00000002ff0f7819 */ /* 0x000fe2000001160a */
[----:B------:R-:W-:Y:S01]  /*0ce0*/  FADD R21, -R21, 1 ;  /* 0x3f80000015157421 */ /* 0x000fe20000000100 */
[----:B------:R-:W-:Y:S01]  /*0cf0*/  IMAD.SHL.U32 R0, R17, 0x10, RZ ;  /* 0x0000001011007824 */ /* 0x000fe200078e00ff */
[----:B------:R-:W-:Y:S01]  /*0d00*/  MOV R25, 0xfffffffe ;  /* 0xfffffffe00197802 */ /* 0x000fe20000000f00 */
[----:B------:R1:W-:Y:S01]  /*0d10*/  STG.E.64 desc[UR10][R22.64+0x8], R8 ;  /* 0x0000080816007986 */ /* 0x0003e2000c101b0a */
[----:B------:R-:W-:Y:S01]  /*0d20*/  LOP3.LUT R15, R15, R10, RZ, 0x3c, !PT ;  /* 0x0000000a0f0f7212 */ /* 0x000fe200078e3cff */
[----:B------:R-:W3:Y:S01]  /*0d30*/  MUFU.RCP R24, R21 ;  /* 0x0000001500187308 */ /* 0x000ee20000001000 */
[----:B------:R-:W-:Y:S02]  /*0d40*/  BSSY.RECONVERGENT B0, `(.L_x_11) ;  /* 0x000001a000007945 */ /* 0x000fe40003800200 */
[----:B------:R-:W-:-:S04]  /*0d50*/  SHF.L.U32 R10, R15, 0x1, RZ ;  /* 0x000000010f0a7819 */ /* 0x000fc800000006ff */
[----:B------:R-:W-:Y:S01]  /*0d60*/  LOP3.LUT R0, R15, R10, R0, 0x96, !PT ;  /* 0x0000000a0f007212 */ /* 0x000fe200078e9600 */
[----:B------:R-:W-:Y:S01]  /*0d70*/  VIADD R10, R14, 0xb0f8a ;  /* 0x000b0f8a0e0a7836 */ /* 0x000fe20000000000 */
[-C--:B------:R-:W-:Y:S02]  /*0d80*/  MOV R14, R17.reuse ;  /* 0x00000011000e7202 */ /* 0x080fe40000000f00 */
[----:B------:R-:W-:Y:S02]  /*0d90*/  LOP3.LUT R15, R0, R17, RZ, 0x3c, !PT ;  /* 0x00000011000f7212 */ /* 0x000fe400078e3cff */
[----:B------:R4:W-:Y:S03]  /*0da0*/  STG.E.64 desc[UR10][R22.64], R10 ;  /* 0x0000000a16007986 */ /* 0x0009e6000c101b0a */
[----:B0-----:R-:W-:Y:S01]  /*0db0*/  IMAD.IADD R16, R15, 0x1, R10 ;  /* 0x000000010f107824 */ /* 0x001fe200078e020a */
[----:B------:R4:W-:Y:S01]  /*0dc0*/  STG.E.64 desc[UR10][R22.64+0x10], R14 ;  /* 0x0000100e16007986 */ /* 0x0009e2000c101b0a */
[----:B---3--:R-:W-:-:S03]  /*0dd0*/  FFMA R17, -R21, R24, 1 ;  /* 0x3f80000015117423 */ /* 0x008fc60000000118 */
[----:B------:R-:W-:Y:S01]  /*0de0*/  I2FP.F32.U32 R16, R16 ;  /* 0x0000001000107245 */ /* 0x000fe20000201000 */
[----:B------:R-:W-:-:S04]  /*0df0*/  FFMA R17, R24, R17, R24 ;  /* 0x0000001118117223 */ /* 0x000fc80000000018 */
[----:B------:R-:W-:Y:S01]  /*0e00*/  FFMA R7, R16, R7, 1.1641532182693481445e-10 ;  /* 0x2f00000010077423 */ /* 0x000fe20000000007 */
[----:B--2---:R-:W-:-:S05]  /*0e10*/  IMAD R20, R20, R25, 0x1 ;  /* 0x0000000114147424 */ /* 0x004fca00078e0219 */
[----:B------:R-:W-:-:S04]  /*0e20*/  I2FP.F32.S32 R0, R20 ;  /* 0x0000001400007245 */ /* 0x000fc80000201400 */
[----:B------:R-:W-:-:S04]  /*0e30*/  LOP3.LUT R0, RZ, 0x80000000, R0, 0xb8, !PT ;  /* 0x80000000ff007812 */ /* 0x000fc800078eb800 */
[----:B------:R-:W0:Y:S01]  /*0e40*/  FCHK P0, -R0, R21 ;  /* 0x0000001500007302 */ /* 0x000e220000000100 */
[----:B------:R-:W-:-:S04]  /*0e50*/  FFMA R18, -R0, R17, RZ ;  /* 0x0000001100127223 */ /* 0x000fc800000001ff */
[----:B-1----:R-:W-:-:S04]  /*0e60*/  FFMA R8, -R21, R18, -R0 ;  /* 0x0000001215087223 */ /* 0x002fc80000000900 */
[----:B------:R-:W-:Y:S01]  /*0e70*/  FFMA R8, R17, R8, R18 ;  /* 0x0000000811087223 */ /* 0x000fe20000000012 */
[----:B0---4-:R-:W-:Y:S06]  /*0e80*/  @!P0 BRA `(.L_x_12) ;  /* 0x0000000000148947 */ /* 0x011fec0003800000 */
[----:B------:R-:W-:Y:S01]  /*0e90*/  MOV R10, R21 ;  /* 0x00000015000a7202 */ /* 0x000fe20000000f00 */
[----:B------:R-:W-:Y:S01]  /*0ea0*/  FADD R9, -R0, -RZ ;  /* 0x800000ff00097221 */ /* 0x000fe20000000100 */
[----:B------:R-:W-:-:S07]  /*0eb0*/  MOV R24, 0xed0 ;  /* 0x00000ed000187802 */ /* 0x000fce0000000f00 */
[----:B------:R-:W-:Y:S05]  /*0ec0*/  CALL.REL.NOINC `($__internal_0_$__cuda_sm3x_div_rn_noftz_f32_slowpath) ;  /* 0x0000001800d07944 */ /* 0x000fea0003c00000 */
[----:B------:R-:W-:-:S07]  /*0ed0*/  IMAD.MOV.U32 R8, RZ, RZ, R9 ;  /* 0x000000ffff087224 */ /* 0x000fce00078e0009 */
.L_x_12:
[----:B------:R-:W-:Y:S05]  /*0ee0*/  BSYNC.RECONVERGENT B0 ;  /* 0x0000000000007941 */ /* 0x000fea0003800200 */
.L_x_11:
[----:B------:R-:W-:Y:S01]  /*0ef0*/  HFMA2 R9, -RZ, RZ, 0.96630859375, -0.0022525787353515625 ;  /* 0x3bbb989dff097431 */ /* 0x000fe200000001ff */
[----:B------:R-:W-:Y:S01]  /*0f00*/  MOV R10, 0x437c0000 ;  /* 0x437c0000000a7802 */ /* 0x000fe20000000f00 */
[----:B------:R-:W-:Y:S03]  /*0f10*/  BSSY.RECONVERGENT B0, `(.L_x_13) ;  /* 0x000000f000007945 */ /* 0x000fe60003800200 */
[----:B------:R-:W-:-:S04]  /*0f20*/  FFMA.SAT R9, R8, R9, 0.5 ;  /* 0x3f00000008097423 */ /* 0x000fc80000002009 */
[----:B------:R-:W-:-:S04]  /*0f30*/  FFMA.RM R9, R9, R10, 12582913 ;  /* 0x4b40000109097423 */ /* 0x000fc8000000400a */
[C---:B------:R-:W-:Y:S01]  /*0f40*/  FADD R11, R9.reuse, -12583039 ;  /* 0xcb40007f090b7421 */ /* 0x040fe20000000000 */
[----:B------:R-:W-:-:S03]  /*0f50*/  IMAD.SHL.U32 R9, R9, 0x800000, RZ ;  /* 0x0080000009097824 */ /* 0x000fc600078e00ff */
[----:B------:R-:W-:-:S04]  /*0f60*/  FFMA R11, R8, 1.4426950216293334961, -R11 ;  /* 0x3fb8aa3b080b7823 */ /* 0x000fc8000000080b */
[----:B------:R-:W-:-:S04]  /*0f70*/  FFMA R11, R8, 1.925963033500011079e-08, R11 ;  /* 0x32a57060080b7823 */ /* 0x000fc8000000000b */
[----:B------:R-:W0:Y:S02]  /*0f80*/  MUFU.EX2 R8, R11 ;  /* 0x0000000b00087308 */ /* 0x000e240000000800 */
[----:B0-----:R-:W-:-:S05]  /*0f90*/  FMUL R8, R9, R8 ;  /* 0x0000000809087220 */ /* 0x001fca0000400000 */
[----:B------:R-:W-:-:S13]  /*0fa0*/  FSETP.GEU.AND P0, PT, R7, R8, PT ;  /* 0x000000080700720b */ /* 0x000fda0003f0e000 */
[----:B------:R-:W-:Y:S05]  /*0fb0*/  @P0 BRA `(.L_x_14) ;  /* 0x0000000000100947 */ /* 0x000fea0003800000 */
[----:B------:R-:W2:Y:S01]  /*0fc0*/  LDG.E R7, desc[UR10][R12.64] ;  /* 0x0000000a0c077981 */ /* 0x000ea2000c1e1900 */
[----:B------:R-:W-:Y:S01]  /*0fd0*/  FADD R5, R5, R0 ;  /* 0x0000000005057221 */ /* 0x000fe20000000000 */
[----:B--2---:R-:W-:-:S05]  /*0fe0*/  IADD3 R7, PT, PT, -R7, 0x1, RZ ;  /* 0x0000000107077810 */ /* 0x004fca0007ffe1ff */
[----:B------:R0:W-:Y:S02]  /*0ff0*/  STG.E desc[UR10][R12.64], R7 ;  /* 0x000000070c007986 */ /* 0x0001e4000c10190a */
.L_x_14:
[----:B------:R-:W-:Y:S05]  /*1000*/  BSYNC.RECONVERGENT B0 ;  /* 0x0000000000007941 */ /* 0x000fea0003800200 */
.L_x_13:
[----:B------:R-:W-:Y:S05]  /*1010*/  BRA.U UP0, `(.L_x_15) ;  /* 0xfffffff900887547 */ /* 0x000fea000b83ffff */
[----:B------:R-:W-:Y:S05]  /*1020*/  BRA `(.L_x_8) ;  /* 0x0000001800687947 */ /* 0x000fea0003800000 */
.L_x_9:
[----:B------:R-:W0:Y:S01]  /*1030*/  LDC.64 R2, c[0x0][0x388] ;  /* 0x0000e200ff027b82 */ /* 0x000e220000000a00 */
[----:B------:R-:W-:Y:S01]  /*1040*/  BSSY.RECONVERGENT B0, `(.L_x_8) ;  /* 0x0000198000007945 */ /* 0x000fe20003800200 */
[----:B------:R-:W-:Y:S02]  /*1050*/  ULOP3.LUT UR14, UR5, 0x7, URZ, 0xc0, !UPT ;  /* 0x00000007050e7892 */ /* 0x000fe4000f8ec0ff */
[----:B------:R-:W-:Y:S02]  /*1060*/  ULOP3.LUT UR9, UR5, 0x7ffffff0, URZ, 0xc0, !UPT ;  /* 0x7ffffff005097892 */ /* 0x000fe4000f8ec0ff */
[----:B------:R-:W-:Y:S02]  /*1070*/  UIADD3 UR13, UPT, UPT, UR5, -0x1, URZ ;  /* 0xffffffff050d7890 */ /* 0x000fe4000fffe0ff */
[----:B------:R-:W-:Y:S02]  /*1080*/  ULOP3.LUT UR8, UR5, 0xf, URZ, 0xc0, !UPT ;  /* 0x0000000f05087892 */ /* 0x000fe4000f8ec0ff */
[----:B------:R-:W-:-:S02]  /*1090*/  ULOP3.LUT UR16, UR5, 0x3, URZ, 0xc0, !UPT ;  /* 0x0000000305107892 */ /* 0x000fc4000f8ec0ff */
[----:B------:R-:W-:Y:S02]  /*10a0*/  ULOP3.LUT UR6, UR5, 0x7ffffff8, URZ, 0xc0, !UPT ;  /* 0x7ffffff805067892 */ /* 0x000fe4000f8ec0ff */
[----:B------:R-:W-:Y:S02]  /*10b0*/  UIADD3 UR15, UPT, UPT, UR14, -0x1, URZ ;  /* 0xffffffff0e0f7890 */ /* 0x000fe4000fffe0ff */
[----:B------:R-:W-:Y:S01]  /*10c0*/  UIADD3 UR12, UPT, UPT, -UR9, URZ, URZ ;  /* 0x000000ff090c7290 */ /* 0x000fe2000fffe1ff */
[----:B0-----:R-:W-:-:S04]  /*10d0*/  IMAD.WIDE R20, R20, 0x4, R2 ;  /* 0x0000000414147825 */ /* 0x001fc800078e0202 */
[----:B------:R-:W-:Y:S01]  /*10e0*/  HFMA2 R2, -RZ, RZ, 0, 0 ;  /* 0x00000000ff027431 */ /* 0x000fe200000001ff */
[----:B------:R-:W-:-:S04]  /*10f0*/  IADD3 R3, P0, PT, R20, 0x20, RZ ;  /* 0x0000002014037810 */ /* 0x000fc80007f1e0ff */
[----:B------:R-:W-:-:S09]  /*1100*/  IADD3.X R0, PT, PT, RZ, R21, RZ, P0, !PT ;  /* 0x00000015ff007210 */ /* 0x000fd200007fe4ff */
.L_x_32:
[----:B------:R-:W2:Y:S01]  /*1110*/  LDG.E.64 R18, desc[UR10][R22.64] ;  /* 0x0000000a16127981 */ /* 0x000ea2000c1e1b00 */
[----:B0-----:R-:W0:Y:S03]  /*1120*/  LDC R30, c[0x0][0x398] ;  /* 0x0000e600ff1e7b82 */ /* 0x001e260000000800 */
[----:B------:R-:W3:Y:S04]  /*1130*/  LDG.E.64 R16, desc[UR10][R22.64+0x10] ;  /* 0x0000100a16107981 */ /* 0x000ee8000c1e1b00 */
[----:B------:R-:W4:Y:S01]  /*1140*/  LDG.E.64 R14, desc[UR10][R22.64+0x8] ;  /* 0x0000080a160e7981 */ /* 0x000f22000c1e1b00 */
[----:B--2---:R-:W-:Y:S02]  /*1150*/  SHF.R.U32.HI R8, RZ, 0x2, R19 ;  /* 0x00000002ff087819 */ /* 0x004fe40000011613 */
[----:B------:R-:W-:-:S02]  /*1160*/  IADD3 R24, PT, PT, R18, 0x587c5, RZ ;  /* 0x000587c512187810 */ /* 0x000fc40007ffe0ff */
[----:B------:R-:W-:Y:S01]  /*1170*/  LOP3.LUT R8, R8, R19, RZ, 0x3c, !PT ;  /* 0x0000001308087212 */ /* 0x000fe200078e3cff */
[----:B-1-3--:R-:W-:Y:S01]  /*1180*/  IMAD.SHL.U32 R7, R17, 0x10, RZ ;  /* 0x0000001011077824 */ /* 0x00afe200078e00ff */
[----:B------:R-:W-:Y:S01]  /*1190*/  MOV R27, R16 ;  /* 0x00000010001b7202 */ /* 0x000fe20000000f00 */
[----:B------:R-:W-:Y:S01]  /*11a0*/  IMAD.MOV.U32 R12, RZ, RZ, R17 ;  /* 0x000000ffff0c7224 */ /* 0x000fe200078e0011 */
[C---:B------:R-:W-:Y:S02]  /*11b0*/  SHF.L.U32 R9, R8.reuse, 0x1, RZ ;  /* 0x0000000108097819 */ /* 0x040fe400000006ff */
[----:B----4-:R-:W-:Y:S02]  /*11c0*/  MOV R26, R15 ;  /* 0x0000000f001a7202 */ /* 0x010fe40000000f00 */
[----:B------:R-:W-:Y:S02]  /*11d0*/  LOP3.LUT R8, R8, R9, R7, 0x96, !PT ;  /* 0x0000000908087212 */ /* 0x000fe400078e9607 */
[----:B------:R-:W-:Y:S01]  /*11e0*/  MOV R25, R14 ;  /* 0x0000000e00197202 */ /* 0x000fe20000000f00 */
[----:B------:R1:W-:Y:S01]  /*11f0*/  STG.E.64 desc[UR10][R22.64+0x8], R26 ;  /* 0x0000081a16007986 */ /* 0x0003e2000c101b0a */
[----:B------:R-:W-:-:S02]  /*1200*/  LOP3.LUT R13, R8, R17, RZ, 0x3c, !PT ;  /* 0x00000011080d7212 */ /* 0x000fc400078e3cff */
[----:B------:R-:W-:Y:S01]  /*1210*/  MOV R8, 0x2f800000 ;  /* 0x2f80000000087802 */ /* 0x000fe20000000f00 */
[----:B------:R1:W-:Y:S02]  /*1220*/  STG.E.64 desc[UR10][R22.64], R24 ;  /* 0x0000001816007986 */ /* 0x0003e4000c101b0a */
[----:B------:R-:W-:Y:S02]  /*1230*/  IMAD.IADD R7, R13, 0x1, R24 ;  /* 0x000000010d077824 */ /* 0x000fe400078e0218 */
[----:B------:R1:W-:Y:S03]  /*1240*/  STG.E.64 desc[UR10][R22.64+0x10], R12 ;  /* 0x0000100c16007986 */ /* 0x0003e6000c101b0a */
[----:B------:R-:W-:-:S05]  /*1250*/  I2FP.F32.U32 R7, R7 ;  /* 0x0000000700077245 */ /* 0x000fca0000201000 */
[----:B------:R-:W-:-:S04]  /*1260*/  FFMA R7, R7, R8, 1.1641532182693481445e-10 ;  /* 0x2f00000007077423 */ /* 0x000fc80000000008 */
[----:B------:R-:W-:-:S06]  /*1270*/  FMUL R7, R4, R7 ;  /* 0x0000000704077220 */ /* 0x000fcc0000400000 */
[----:B------:R-:W2:Y:S02]  /*1280*/  F2I.TRUNC.NTZ R7, R7 ;  /* 0x0000000700077305 */ /* 0x000ea4000020f100 */
[----:B--2---:R-:W-:-:S05]  /*1290*/  IMAD.WIDE R10, R7, 0x4, R20 ;  /* 0x00000004070a7825 */ /* 0x004fca00078e0214 */
[----:B------:R1:W5:Y:S01]  /*12a0*/  LDG.E R8, desc[UR10][R10.64] ;  /* 0x0000000a0a087981 */ /* 0x000362000c1e1900 */
[----:B------:R-:W-:Y:S01]  /*12b0*/  UISETP.GE.U32.AND UP0, UPT, UR13, 0xf, UPT ;  /* 0x0000000f0d00788c */ /* 0x000fe2000bf06070 */
[----:B------:R-:W-:Y:S01]  /*12c0*/  IMAD.MOV.U32 R9, RZ, RZ, RZ ;  /* 0x000000ffff097224 */ /* 0x000fe200078e00ff */
[----:B------:R-:W-:Y:S01]  /*12d0*/  MOV R19, RZ ;  /* 0x000000ff00137202 */ /* 0x000fe20000000f00 */
[----:B0-----:R-:W-:-:S06]  /*12e0*/  IMAD R28, R7, R30, RZ ;  /* 0x0000001e071c7224 */ /* 0x001fcc00078e02ff */
[----:B-1----:R-:W-:Y:S05]  /*12f0*/  BRA.U !UP0, `(.L_x_16) ;  /* 0x0000000508407547 */ /* 0x002fea000b800000 */
[----:B------:R-:W-:Y:S01]  /*1300*/  MOV R9, RZ ;  /* 0x000000ff00097202 */ /* 0x000fe20000000f00 */
[----:B------:R-:W-:Y:S01]  /*1310*/  IMAD.MOV.U32 R33, RZ, RZ, R3 ;  /* 0x000000ffff217224 */ /* 0x000fe200078e0003 */
[----:B------:R-:W-:Y:S01]  /*1320*/  MOV R34, R0 ;  /* 0x0000000000227202 */ /* 0x000fe20000000f00 */
[----:B------:R-:W-:Y:S01]  /*1330*/  IMAD.U32 R12, RZ, RZ, UR12 ;  /* 0x0000000cff0c7e24 */ /* 0x000fe2000f8e00ff */
[----:B------:R-:W-:-:S07]  /*1340*/  MOV R19, R28 ;  /* 0x0000001c00137202 */ /* 0x000fce0000000f00 */
.L_x_17:
[----:B------:R-:W0:Y:S01]  /*1350*/  LDC.64 R24, c[0x0][0x380] ;  /* 0x0000e000ff187b82 */ /* 0x000e220000000a00 */
[----:B------:R-:W-:Y:S02]  /*1360*/  MOV R26, R33 ;  /* 0x00000021001a7202 */ /* 0x000fe40000000f00 */
[----:B------:R-:W-:-:S05]  /*1370*/  MOV R27, R34 ;  /* 0x00000022001b7202 */ /* 0x000fca0000000f00 */
[----:B------:R-:W2:Y:S04]  /*1380*/  LDG.E R29, desc[UR10][R26.64+-0x20] ;  /* 0xffffe00a1a1d7981 */ /* 0x000ea8000c1e1900 */
[----:B------:R-:W3:Y:S04]  /*1390*/  LDG.E R31, desc[UR10][R26.64+-0x1c] ;  /* 0xffffe40a1a1f7981 */ /* 0x000ee8000c1e1900 */
[----:B------:R-:W4:Y:S01]  /*13a0*/  LDG.E R35, desc[UR10][R26.64+0x18] ;  /* 0x0000180a1a237981 */ /* 0x000f22000c1e1900 */
[----:B0-----:R-:W-:-:S05]  /*13b0*/  IMAD.WIDE R24, R19, 0x4, R24 ;  /* 0x0000000413187825 */ /* 0x001fca00078e0218 */
[----:B------:R-:W3:Y:S04]  /*13c0*/  LDG.E R32, desc[UR10][R24.64] ;  /* 0x0000000a18207981 */ /* 0x000ee8000c1e1900 */
[----:B------:R-:W4:Y:S04]  /*13d0*/  LDG.E R34, desc[UR10][R24.64+0x8] ;  /* 0x0000080a18227981 */ /* 0x000f28000c1e1900 */
[----:B------:R-:W4:Y:S01]  /*13e0*/  LDG.E R33, desc[UR10][R24.64+0x34] ;  /* 0x0000340a18217981 */ /* 0x000f22000c1e1900 */
[----:B--2---:R-:W-:-:S05]  /*13f0*/  I2FP.F32.S32 R29, R29 ;  /* 0x0000001d001d7245 */ /* 0x004fca0000201400 */
[----:B---3--:R-:W-:Y:S02]  /*1400*/  FFMA R29, R32, R29, R9 ;  /* 0x0000001d201d7223 */ /* 0x008fe40000000009 */
[----:B------:R-:W2:Y:S04]  /*1410*/  LDG.E R32, desc[UR10][R24.64+0x4] ;  /* 0x0000040a18207981 */ /* 0x000ea8000c1e1900 */
[----:B------:R-:W3:Y:S01]  /*1420*/  LDG.E R9, desc[UR10][R26.64+-0x18] ;  /* 0xffffe80a1a097981 */ /* 0x000ee2000c1e1900 */
[----:B------:R-:W-:-:S05]  /*1430*/  I2FP.F32.S32 R31, R31 ;  /* 0x0000001f001f7245 */ /* 0x000fca0000201400 */
[----:B--2---:R-:W-:Y:S02]  /*1440*/  FFMA R29, R32, R31, R29 ;  /* 0x0000001f201d7223 */ /* 0x004fe4000000001d */
[----:B------:R-:W2:Y:S01]  /*1450*/  LDG.E R31, desc[UR10][R26.64+-0x14] ;  /* 0xffffec0a1a1f7981 */ /* 0x000ea2000c1e1900 */
[----:B---3--:R-:W-:-:S03]  /*1460*/  I2FP.F32.S32 R9, R9 ;  /* 0x0000000900097245 */ /* 0x008fc60000201400 */
[----:B------:R-:W3:Y:S02]  /*1470*/  LDG.E R32, desc[UR10][R24.64+0xc] ;  /* 0x00000c0a18207981 */ /* 0x000ee4000c1e1900 */
[----:B----4-:R-:W-:Y:S02]  /*1480*/  FFMA R9, R34, R9, R29 ;  /* 0x0000000922097223 */ /* 0x010fe4000000001d */
[----:B------:R-:W4:Y:S04]  /*1490*/  LDG.E R29, desc[UR10][R26.64+-0x10] ;  /* 0xfffff00a1a1d7981 */ /* 0x000f28000c1e1900 */
[----:B------:R-:W4:Y:S01]  /*14a0*/  LDG.E R34, desc[UR10][R24.64+0x10] ;  /* 0x0000100a18227981 */ /* 0x000f22000c1e1900 */
[----:B--2---:R-:W-:-:S05]  /*14b0*/  I2FP.F32.S32 R31, R31 ;  /* 0x0000001f001f7245 */ /* 0x004fca0000201400 */
[----:B---3--:R-:W-:Y:S02]  /*14c0*/  FFMA R9, R32, R31, R9 ;  /* 0x0000001f20097223 */ /* 0x008fe40000000009 */
[----:B------:R-:W2:Y:S01]  /*14d0*/  LDG.E R31, desc[UR10][R26.64+-0xc] ;  /* 0xfffff40a1a1f7981 */ /* 0x000ea2000c1e1900 */
[----:B----4-:R-:W-:-:S03]  /*14e0*/  I2FP.F32.S32 R29, R29 ;  /* 0x0000001d001d7245 */ /* 0x010fc60000201400 */
[----:B------:R-:W3:Y:S02]  /*14f0*/  LDG.E R32, desc[UR10][R24.64+0x14] ;  /* 0x0000140a18207981 */ /* 0x000ee4000c1e1900 */
[----:B------:R-:W-:Y:S02]  /*1500*/  FFMA R9, R34, R29, R9 ;  /* 0x0000001d22097223 */ /* 0x000fe40000000009 */
        /* <DEDUP_REMOVED lines=33> */
[----:B------:R-:W3:Y:S01]  /*1720*/  LDG.E R31, desc[UR10][R24.64+0x38] ;  /* 0x0000380a181f7981 */ /* 0x000ee2000c1e1900 */
[----:B------:R-:W-:-:S05]  /*1730*/  VIADD R12, R12, 0x10 ;  /* 0x000000100c0c7836 */ /* 0x000fca0000000000 */
[----:B------:R-:W-:Y:S02]  /*1740*/  ISETP.NE.AND P0, PT, R12, RZ, PT ;  /* 0x000000ff0c00720c */ /* 0x000fe40003f05270 */
[----:B------:R-:W-:Y:S02]  /*1750*/  I2FP.F32.S32 R35, R35 ;  /* 0x0000002300237245 */ /* 0x000fe40000201400 */
[----:B------:R-:W-:Y:S02]  /*1760*/  IADD3 R19, PT, PT, R19, 0x10, RZ ;  /* 0x0000001013137810 */ /* 0x000fe40007ffe0ff */
[----:B--2---:R-:W-:-:S05]  /*1770*/  I2FP.F32.S32 R9, R9 ;  /* 0x0000000900097245 */ /* 0x004fca0000201400 */
[----:B------:R-:W-:Y:S01]  /*1780*/  FFMA R34, R33, R9, R34 ;  /* 0x0000000921227223 */ /* 0x000fe20000000022 */
[----:B------:R-:W-:Y:S02]  /*1790*/  IADD3 R33, P1, PT, R26, 0x40, RZ ;  /* 0x000000401a217810 */ /* 0x000fe40007f3e0ff */
[----:B----4-:R-:W-:Y:S01]  /*17a0*/  I2FP.F32.S32 R29, R29 ;  /* 0x0000001d001d7245 */ /* 0x010fe20000201400 */
[----:B---3--:R-:W-:Y:S01]  /*17b0*/  FFMA R31, R31, R35, R34 ;  /* 0x000000231f1f7223 */ /* 0x008fe20000000022 */
[----:B------:R-:W-:-:S03]  /*17c0*/  IADD3.X R34, PT, PT, RZ, R27, RZ, P1, !PT ;  /* 0x0000001bff227210 */ /* 0x000fc60000ffe4ff */
[----:B------:R-:W-:Y:S01]  /*17d0*/  FFMA R9, R32, R29, R31 ;  /* 0x0000001d20097223 */ /* 0x000fe2000000001f */
[----:B------:R-:W-:Y:S06]  /*17e0*/  @P0 BRA `(.L_x_17) ;  /* 0xfffffff800d80947 */ /* 0x000fec000383ffff */
[----:B------:R-:W-:-:S07]  /*17f0*/  IMAD.U32 R19, RZ, RZ, UR9 ;  /* 0x00000009ff137e24 */ /* 0x000fce000f8e00ff */
.L_x_16:
[----:B------:R-:W-:-:S09]  /*1800*/  UISETP.NE.AND UP0, UPT, UR8, URZ, UPT ;  /* 0x000000ff0800728c */ /* 0x000fd2000bf05270 */
[----:B------:R-:W-:Y:S05]  /*1810*/  BRA.U !UP0, `(.L_x_18) ;  /* 0x00000005085c7547 */ /* 0x000fea000b800000 */
[----:B------:R-:W-:Y:S02]  /*1820*/  UIADD3 UR4, UPT, UPT, UR8, -0x1, URZ ;  /* 0xffffffff08047890 */ /* 0x000fe4000fffe0ff */
[----:B------:R-:W-:Y:S02]  /*1830*/  UISETP.NE.AND UP1, UPT, UR14, URZ, UPT ;  /* 0x000000ff0e00728c */ /* 0x000fe4000bf25270 */
[----:B------:R-:W-:-:S09]  /*1840*/  UISETP.GE.U32.AND UP0, UPT, UR4, 0x7, UPT ;  /* 0x000000070400788c */ /* 0x000fd2000bf06070 */
[----:B------:R-:W-:Y:S05]  /*1850*/  BRA.U !UP0, `(.L_x_19) ;  /* 0x0000000108947547 */ /* 0x000fea000b800000 */
[----:B------:R-:W0:Y:S01]  /*1860*/  LDC.64 R24, c[0x0][0x380] ;  /* 0x0000e000ff187b82 */ /* 0x000e220000000a00 */
[----:B------:R-:W-:Y:S01]  /*1870*/  IMAD.WIDE.U32 R26, R19, 0x4, R20 ;  /* 0x00000004131a7825 */ /* 0x000fe200078e0014 */
[----:B------:R-:W-:-:S04]  /*1880*/  IADD3 R29, PT, PT, R28, R19, RZ ;  /* 0x000000131c1d7210 */ /* 0x000fc80007ffe0ff */
[----:B------:R-:W2:Y:S01]  /*1890*/  LDG.E R12, desc[UR10][R26.64] ;  /* 0x0000000a1a0c7981 */ /* 0x000ea2000c1e1900 */
[----:B0-----:R-:W-:-:S03]  /*18a0*/  IMAD.WIDE R24, R29, 0x4, R24 ;  /* 0x000000041d187825 */ /* 0x001fc600078e0218 */
[----:B------:R-:W3:Y:S04]  /*18b0*/  LDG.E R29, desc[UR10][R26.64+0x4] ;  /* 0x0000040a1a1d7981 */ /* 0x000ee8000c1e1900 */
[----:B------:R-:W4:Y:S04]  /*18c0*/  LDG.E R32, desc[UR10][R24.64] ;  /* 0x0000000a18207981 */ /* 0x000f28000c1e1900 */
[----:B------:R-:W3:Y:S04]  /*18d0*/  LDG.E R31, desc[UR10][R24.64+0x4] ;  /* 0x0000040a181f7981 */ /* 0x000ee8000c1e1900 */
[----:B------:R-:W3:Y:S04]  /*18e0*/  LDG.E R36, desc[UR10][R24.64+0x8] ;  /* 0x0000080a18247981 */ /* 0x000ee8000c1e1900 */
[----:B------:R-:W3:Y:S01]  /*18f0*/  LDG.E R35, desc[UR10][R24.64+0x10] ;  /* 0x0000100a18237981 */ /* 0x000ee2000c1e1900 */
[----:B--2---:R-:W-:-:S03]  /*1900*/  I2FP.F32.S32 R33, R12 ;  /* 0x0000000c00217245 */ /* 0x004fc60000201400 */
[----:B------:R-:W2:Y:S02]  /*1910*/  LDG.E R12, desc[UR10][R26.64+0x8] ;  /* 0x0000080a1a0c7981 */ /* 0x000ea4000c1e1900 */
[----:B----4-:R-:W-:Y:S02]  /*1920*/  FFMA R34, R32, R33, R9 ;  /* 0x0000002120227223 */ /* 0x010fe40000000009 */
[----:B------:R-:W4:Y:S04]  /*1930*/  LDG.E R32, desc[UR10][R26.64+0xc] ;  /* 0x00000c0a1a207981 */ /* 0x000f28000c1e1900 */
[----:B------:R-:W4:Y:S01]  /*1940*/  LDG.E R9, desc[UR10][R24.64+0xc] ;  /* 0x00000c0a18097981 */ /* 0x000f22000c1e1900 */
[----:B---3--:R-:W-:-:S03]  /*1950*/  I2FP.F32.S32 R29, R29 ;  /* 0x0000001d001d7245 */ /* 0x008fc60000201400 */
[----:B------:R-:W3:Y:S02]  /*1960*/  LDG.E R33, desc[UR10][R24.64+0x14] ;  /* 0x0000140a18217981 */ /* 0x000ee4000c1e1900 */
[----:B------:R-:W-:Y:S02]  /*1970*/  FFMA R29, R31, R29, R34 ;  /* 0x0000001d1f1d7223 */ /* 0x000fe40000000022 */
[----:B------:R-:W3:Y:S04]  /*1980*/  LDG.E R31, desc[UR10][R24.64+0x18] ;  /* 0x0000180a181f7981 */ /* 0x000ee8000c1e1900 */
[----:B------:R-:W3:Y:S01]  /*1990*/  LDG.E R34, desc[UR10][R24.64+0x1c] ;  /* 0x00001c0a18227981 */ /* 0x000ee2000c1e1900 */
[----:B--2---:R-:W-:-:S05]  /*19a0*/  I2FP.F32.S32 R12, R12 ;  /* 0x0000000c000c7245 */ /* 0x004fca0000201400 */
[----:B------:R-:W-:Y:S02]  /*19b0*/  FFMA R36, R36, R12, R29 ;  /* 0x0000000c24247223 */ /* 0x000fe4000000001d */
[----:B------:R-:W2:Y:S04]  /*19c0*/  LDG.E R12, desc[UR10][R26.64+0x10] ;  /* 0x0000100a1a0c7981 */ /* 0x000ea8000c1e1900 */
[----:B------:R-:W3:Y:S01]  /*19d0*/  LDG.E R29, desc[UR10][R26.64+0x14] ;  /* 0x0000140a1a1d7981 */ /* 0x000ee2000c1e1900 */
[----:B----4-:R-:W-:-:S05]  /*19e0*/  I2FP.F32.S32 R32, R32 ;  /* 0x0000002000207245 */ /* 0x010fca0000201400 */
[----:B------:R-:W-:Y:S02]  /*19f0*/  FFMA R36, R9, R32, R36 ;  /* 0x0000002009247223 */ /* 0x000fe40000000024 */
[----:B------:R-:W4:Y:S04]  /*1a00*/  LDG.E R9, desc[UR10][R26.64+0x18] ;  /* 0x0000180a1a097981 */ /* 0x000f28000c1e1900 */
[----:B------:R-:W4:Y:S01]  /*1a10*/  LDG.E R32, desc[UR10][R26.64+0x1c] ;  /* 0x00001c0a1a207981 */ /* 0x000f22000c1e1900 */
[----:B------:R-:W-:Y:S02]  /*1a20*/  IADD3 R19, PT, PT, R19, 0x8, RZ ;  /* 0x0000000813137810 */ /* 0x000fe40007ffe0ff */
[----:B--2---:R-:W-:Y:S02]  /*1a30*/  I2FP.F32.S32 R12, R12 ;  /* 0x0000000c000c7245 */ /* 0x004fe40000201400 */
[----:B---3--:R-:W-:-:S03]  /*1a40*/  I2FP.F32.S32 R29, R29 ;  /* 0x0000001d001d7245 */ /* 0x008fc60000201400 */
[----:B------:R-:W-:-:S04]  /*1a50*/  FFMA R12, R35, R12, R36 ;  /* 0x0000000c230c7223 */ /* 0x000fc80000000024 */
[----:B------:R-:W-:Y:S01]  /*1a60*/  FFMA R12, R33, R29, R12 ;  /* 0x0000001d210c7223 */ /* 0x000fe2000000000c */
[----:B----4-:R-:W-:Y:S02]  /*1a70*/  I2FP.F32.S32 R9, R9 ;  /* 0x0000000900097245 */ /* 0x010fe40000201400 */
[----:B------:R-:W-:-:S03]  /*1a80*/  I2FP.F32.S32 R32, R32 ;  /* 0x0000002000207245 */ /* 0x000fc60000201400 */
[----:B------:R-:W-:-:S04]  /*1a90*/  FFMA R9, R31, R9, R12 ;  /* 0x000000091f097223 */ /* 0x000fc8000000000c */
[----:B------:R-:W-:-:S07]  /*1aa0*/  FFMA R9, R34, R32, R9 ;  /* 0x0000002022097223 */ /* 0x000fce0000000009 */
.L_x_19:
[----:B------:R-:W-:Y:S05]  /*1ab0*/  BRA.U !UP1, `(.L_x_18) ;  /* 0x0000000109b47547 */ /* 0x000fea000b800000 */
[----:B------:R-:W-:Y:S02]  /*1ac0*/  UISETP.GE.U32.AND UP0, UPT, UR15, 0x3, UPT ;  /* 0x000000030f00788c */ /* 0x000fe4000bf06070 */
[----:B------:R-:W-:-:S07]  /*1ad0*/  UISETP.NE.AND UP1, UPT, UR16, URZ, UPT ;  /* 0x000000ff1000728c */ /* 0x000fce000bf25270 */
[----:B------:R-:W-:Y:S05]  /*1ae0*/  BRA.U !UP0, `(.L_x_20) ;  /* 0x0000000108547547 */ /* 0x000fea000b800000 */
[----:B------:R-:W0:Y:S01]  /*1af0*/  LDC.64 R26, c[0x0][0x380] ;  /* 0x0000e000ff1a7b82 */ /* 0x000e220000000a00 */
[----:B------:R-:W-:-:S04]  /*1b00*/  IMAD.WIDE.U32 R24, R19, 0x4, R20 ;  /* 0x0000000413187825 */ /* 0x000fc800078e0014 */
[----:B------:R-:W-:Y:S01]  /*1b10*/  IMAD.IADD R29, R28, 0x1, R19 ;  /* 0x000000011c1d7824 */ /* 0x000fe200078e0213 */
[----:B------:R-:W2:Y:S04]  /*1b20*/  LDG.E R35, desc[UR10][R24.64] ;  /* 0x0000000a18237981 */ /* 0x000ea8000c1e1900 */
[----:B------:R-:W3:Y:S04]  /*1b30*/  LDG.E R12, desc[UR10][R24.64+0x8] ;  /* 0x0000080a180c7981 */ /* 0x000ee8000c1e1900 */
[----:B------:R-:W4:Y:S01]  /*1b40*/  LDG.E R32, desc[UR10][R24.64+0xc] ;  /* 0x00000c0a18207981 */ /* 0x000f22000c1e1900 */
[----:B0-----:R-:W-:-:S03]  /*1b50*/  IMAD.WIDE R26, R29, 0x4, R26 ;  /* 0x000000041d1a7825 */ /* 0x001fc600078e021a */
[----:B------:R-:W4:Y:S04]  /*1b60*/  LDG.E R29, desc[UR10][R24.64+0x4] ;  /* 0x0000040a181d7981 */ /* 0x000f28000c1e1900 */
[----:B------:R-:W4:Y:S04]  /*1b70*/  LDG.E R36, desc[UR10][R26.64] ;  /* 0x0000000a1a247981 */ /* 0x000f28000c1e1900 */
[----:B------:R-:W4:Y:S04]  /*1b80*/  LDG.E R33, desc[UR10][R26.64+0x4] ;  /* 0x0000040a1a217981 */ /* 0x000f28000c1e1900 */
[----:B------:R-:W4:Y:S04]  /*1b90*/  LDG.E R31, desc[UR10][R26.64+0x8] ;  /* 0x0000080a1a1f7981 */ /* 0x000f28000c1e1900 */
[----:B------:R-:W4:Y:S01]  /*1ba0*/  LDG.E R34, desc[UR10][R26.64+0xc] ;  /* 0x00000c0a1a227981 */ /* 0x000f22000c1e1900 */
[----:B------:R-:W-:-:S02]  /*1bb0*/  IADD3 R19, PT, PT, R19, 0x4, RZ ;  /* 0x0000000413137810 */ /* 0x000fc40007ffe0ff */
[----:B--2---:R-:W-:Y:S02]  /*1bc0*/  I2FP.F32.S32 R35, R35 ;  /* 0x0000002300237245 */ /* 0x004fe40000201400 */
[----:B---3--:R-:W-:Y:S02]  /*1bd0*/  I2FP.F32.S32 R12, R12 ;  /* 0x0000000c000c7245 */ /* 0x008fe40000201400 */
[----:B----4-:R-:W-:Y:S02]  /*1be0*/  I2FP.F32.S32 R32, R32 ;  /* 0x0000002000207245 */ /* 0x010fe40000201400 */
[----:B------:R-:W-:Y:S01]  /*1bf0*/  I2FP.F32.S32 R29, R29 ;  /* 0x0000001d001d7245 */ /* 0x000fe20000201400 */
[----:B------:R-:W-:-:S04]  /*1c00*/  FFMA R36, R36, R35, R9 ;  /* 0x0000002324247223 */ /* 0x000fc80000000009 */
[----:B------:R-:W-:-:S04]  /*1c10*/  FFMA R36, R33, R29, R36 ;  /* 0x0000001d21247223 */ /* 0x000fc80000000024 */
[----:B------:R-:W-:-:S04]  /*1c20*/  FFMA R31, R31, R12, R36 ;  /* 0x0000000c1f1f7223 */ /* 0x000fc80000000024 */
[----:B------:R-:W-:-:S07]  /*1c30*/  FFMA R9, R34, R32, R31 ;  /* 0x0000002022097223 */ /* 0x000fce000000001f */
.L_x_20:
[----:B------:R-:W-:Y:S05]  /*1c40*/  BRA.U !UP1, `(.L_x_18) ;  /* 0x0000000109507547 */ /* 0x000fea000b800000 */
[----:B------:R-:W0:Y:S01]  /*1c50*/  LDC.64 R24, c[0x0][0x380] ;  /* 0x0000e000ff187b82 */ /* 0x000e220000000a00 */
[----:B------:R-:W-:Y:S01]  /*1c60*/  IADD3 R29, PT, PT, R28, R19, RZ ;  /* 0x000000131c1d7210 */ /* 0x000fe20007ffe0ff */
[----:B------:R-:W-:-:S05]  /*1c70*/  IMAD.WIDE.U32 R26, R19, 0x4, R20 ;  /* 0x00000004131a7825 */ /* 0x000fca00078e0014 */
[----:B------:R-:W2:Y:S01]  /*1c80*/  LDG.E R19, desc[UR10][R26.64] ;  /* 0x0000000a1a137981 */ /* 0x000ea2000c1e1900 */
[----:B0-----:R-:W-:-:S05]  /*1c90*/  IMAD.WIDE R24, R29, 0x4, R24 ;  /* 0x000000041d187825 */ /* 0x001fca00078e0218 */
[----:B------:R-:W3:Y:S01]  /*1ca0*/  LDG.E R12, desc[UR10][R24.64] ;  /* 0x0000000a180c7981 */ /* 0x000ee2000c1e1900 */
[----:B------:R-:W-:Y:S01]  /*1cb0*/  UISETP.NE.AND UP0, UPT, UR16, 0x1, UPT ;  /* 0x000000011000788c */ /* 0x000fe2000bf05270 */
[----:B--2---:R-:W-:-:S05]  /*1cc0*/  I2FP.F32.S32 R19, R19 ;  /* 0x0000001300137245 */ /* 0x004fca0000201400 */
[----:B---3--:R-:W-:-:S03]  /*1cd0*/  FFMA R9, R12, R19, R9 ;  /* 0x000000130c097223 */ /* 0x008fc60000000009 */
[----:B------:R-:W-:Y:S05]  /*1ce0*/  BRA.U !UP0, `(.L_x_18) ;  /* 0x0000000108287547 */ /* 0x000fea000b800000 */
[----:B------:R-:W-:Y:S01]  /*1cf0*/  UISETP.NE.AND UP0, UPT, UR16, 0x2, UPT ;  /* 0x000000021000788c */ /* 0x000fe2000bf05270 */
[----:B------:R-:W2:Y:S04]  /*1d00*/  LDG.E R19, desc[UR10][R26.64+0x4] ;  /* 0x0000040a1a137981 */ /* 0x000ea8000c1e1900 */
[----:B------:R-:W3:Y:S01]  /*1d10*/  LDG.E R12, desc[UR10][R24.64+0x4] ;  /* 0x0000040a180c7981 */ /* 0x000ee2000c1e1900 */
[----:B------:R-:W-:-:S13]  /*1d20*/  PLOP3.LUT P0, PT, PT, PT, UP0, 0x80, 0x8 ;  /* 0x000000000008781c */ /* 0x000fda0003f0f008 */
[----:B------:R-:W4:Y:S04]  /*1d30*/  @P0 LDG.E R29, desc[UR10][R26.64+0x8] ;  /* 0x0000080a1a1d0981 */ /* 0x000f28000c1e1900 */
[----:B------:R-:W4:Y:S01]  /*1d40*/  @P0 LDG.E R28, desc[UR10][R24.64+0x8] ;  /* 0x0000080a181c0981 */ /* 0x000f22000c1e1900 */
[----:B--2---:R-:W-:-:S05]  /*1d50*/  I2FP.F32.S32 R19, R19 ;  /* 0x0000001300137245 */ /* 0x004fca0000201400 */
[----:B---3--:R-:W-:Y:S01]  /*1d60*/  FFMA R9, R12, R19, R9 ;  /* 0x000000130c097223 */ /* 0x008fe20000000009 */
[----:B----4-:R-:W-:-:S05]  /*1d70*/  @P0 I2FP.F32.S32 R29, R29 ;  /* 0x0000001d001d0245 */ /* 0x010fca0000201400 */
[----:B------:R-:W-:-:S07]  /*1d80*/  @P0 FFMA R9, R28, R29, R9 ;  /* 0x0000001d1c090223 */ /* 0x000fce0000000009 */
.L_x_18:
[----:B------:R-:W-:Y:S01]  /*1d90*/  UISETP.GE.U32.AND UP0, UPT, UR13, 0x7, UPT ;  /* 0x000000070d00788c */ /* 0x000fe2000bf06070 */
[----:B------:R-:W-:Y:S02]  /*1da0*/  HFMA2 R19, -RZ, RZ, 0, 0 ;  /* 0x00000000ff137431 */ /* 0x000fe400000001ff */
[----:B------:R-:W-:-:S06]  /*1db0*/  IMAD.MOV.U32 R12, RZ, RZ, RZ ;  /* 0x000000ffff0c7224 */ /* 0x000fcc00078e00ff */
[----:B------:R-:W-:Y:S05]  /*1dc0*/  BRA.U !UP0, `(.L_x_21) ;  /* 0x0000000108c47547 */ /* 0x000fea000b800000 */
[----:B------:R-:W-:Y:S01]  /*1dd0*/  MOV R12, RZ ;  /* 0x000000ff000c7202 */ /* 0x000fe20000000f00 */
[----:B------:R-:W-:-:S07]  /*1de0*/  IMAD.MOV.U32 R19, RZ, RZ, RZ ;  /* 0x000000ffff137224 */ /* 0x000fce00078e00ff */
.L_x_22:
[----:B------:R-:W0:Y:S01]  /*1df0*/  LDC.64 R24, c[0x0][0x380] ;  /* 0x0000e000ff187b82 */ /* 0x000e220000000a00 */
[C---:B------:R-:W-:Y:S02]  /*1e00*/  IMAD R29, R19.reuse, R30, R7 ;  /* 0x0000001e131d7224 */ /* 0x040fe400078e0207 */
[----:B------:R-:W-:-:S05]  /*1e10*/  IMAD.WIDE.U32 R26, R19, 0x4, R20 ;  /* 0x00000004131a7825 */ /* 0x000fca00078e0014 */
[----:B------:R-:W2:Y:S01]  /*1e20*/  LDG.E R31, desc[UR10][R26.64+0x4] ;  /* 0x0000040a1a1f7981 */ /* 0x000ea2000c1e1900 */
[----:B0-----:R-:W-:-:S03]  /*1e30*/  IMAD.WIDE R28, R29, 0x4, R24 ;  /* 0x000000041d1c7825 */ /* 0x001fc600078e0218 */
[----:B------:R-:W3:Y:S04]  /*1e40*/  LDG.E R24, desc[UR10][R26.64] ;  /* 0x0000000a1a187981 */ /* 0x000ee8000c1e1900 */
[----:B------:R-:W4:Y:S01]  /*1e50*/  LDG.E R37, desc[UR10][R28.64] ;  /* 0x0000000a1c257981 */ /* 0x000f22000c1e1900 */
[----:B---3--:R-:W-:Y:S01]  /*1e60*/  I2FP.F32.S32 R32, R24 ;  /* 0x0000001800207245 */ /* 0x008fe20000201400 */
[----:B------:R-:W-:Y:S02]  /*1e70*/  IMAD.WIDE.U32 R24, R30, 0x4, R28 ;  /* 0x000000041e187825 */ /* 0x000fe400078e001c */
[----:B------:R-:W3:Y:S02]  /*1e80*/  LDG.E R28, desc[UR10][R26.64+0xc] ;  /* 0x00000c0a1a1c7981 */ /* 0x000ee4000c1e1900 */
[----:B----4-:R-:W-:-:S02]  /*1e90*/  FFMA R37, R37, R32, R12 ;  /* 0x0000002025257223 */ /* 0x010fc4000000000c */
[----:B------:R-:W4:Y:S01]  /*1ea0*/  LDG.E R12, desc[UR10][R24.64] ;  /* 0x0000000a180c7981 */ /* 0x000f22000c1e1900 */
[----:B------:R-:W-:-:S03]  /*1eb0*/  IMAD.WIDE.U32 R34, R30, 0x4, R24 ;  /* 0x000000041e227825 */ /* 0x000fc600078e0018 */
[----:B------:R-:W3:Y:S01]  /*1ec0*/  LDG.E R25, desc[UR10][R26.64+0x8] ;  /* 0x0000080a1a197981 */ /* 0x000ee2000c1e1900 */
[----:B------:R-:W-:-:S03]  /*1ed0*/  IMAD.WIDE.U32 R32, R30, 0x4, R34 ;  /* 0x000000041e207825 */ /* 0x000fc600078e0022 */
[----:B------:R-:W3:Y:S04]  /*1ee0*/  LDG.E R24, desc[UR10][R34.64] ;  /* 0x0000000a22187981 */ /* 0x000ee8000c1e1900 */
[----:B------:R-:W3:Y:S01]  /*1ef0*/  LDG.E R36, desc[UR10][R32.64] ;  /* 0x0000000a20247981 */ /* 0x000ee2000c1e1900 */
[----:B--2---:R-:W-:-:S05]  /*1f00*/  I2FP.F32.S32 R31, R31 ;  /* 0x0000001f001f7245 */ /* 0x004fca0000201400 */
[----:B----4-:R-:W-:Y:S01]  /*1f10*/  FFMA R31, R12, R31, R37 ;  /* 0x0000001f0c1f7223 */ /* 0x010fe20000000025 */
[----:B---3--:R-:W-:-:S05]  /*1f20*/  I2FP.F32.S32 R12, R25 ;  /* 0x00000019000c7245 */ /* 0x008fca0000201400 */
[----:B------:R-:W-:Y:S01]  /*1f30*/  FFMA R31, R24, R12, R31 ;  /* 0x0000000c181f7223 */ /* 0x000fe2000000001f */
[----:B------:R-:W-:Y:S01]  /*1f40*/  I2FP.F32.S32 R24, R28 ;  /* 0x0000001c00187245 */ /* 0x000fe20000201400 */
[----:B------:R-:W-:Y:S01]  /*1f50*/  IMAD.WIDE.U32 R28, R30, 0x4, R32 ;  /* 0x000000041e1c7825 */ /* 0x000fe200078e0020 */
[----:B------:R-:W2:Y:S03]  /*1f60*/  LDG.E R12, desc[UR10][R26.64+0x10] ;  /* 0x0000100a1a0c7981 */ /* 0x000ea6000c1e1900 */
[----:B------:R-:W-:Y:S01]  /*1f70*/  FFMA R31, R36, R24, R31 ;  /* 0x00000018241f7223 */ /* 0x000fe2000000001f */
[C---:B------:R-:W-:Y:S01]  /*1f80*/  IMAD.WIDE.U32 R24, R30.reuse, 0x4, R28 ;  /* 0x000000041e187825 */ /* 0x040fe200078e001c */
[----:B------:R-:W3:Y:S04]  /*1f90*/  LDG.E R36, desc[UR10][R26.64+0x14] ;  /* 0x0000140a1a247981 */ /* 0x000ee8000c1e1900 */
[----:B------:R-:W4:Y:S01]  /*1fa0*/  LDG.E R28, desc[UR10][R28.64] ;  /* 0x0000000a1c1c7981 */ /* 0x000f22000c1e1900 */
[----:B------:R-:W-:-:S03]  /*1fb0*/  IMAD.WIDE.U32 R32, R30, 0x4, R24 ;  /* 0x000000041e207825 */ /* 0x000fc600078e0018 */
[----:B------:R-:W4:Y:S01]  /*1fc0*/  LDG.E R37, desc[UR10][R24.64] ;  /* 0x0000000a18257981 */ /* 0x000f22000c1e1900 */
[----:B------:R-:W-:-:S03]  /*1fd0*/  IMAD.WIDE.U32 R34, R30, 0x4, R32 ;  /* 0x000000041e227825 */ /* 0x000fc600078e0020 */
[----:B------:R-:W4:Y:S04]  /*1fe0*/  LDG.E R29, desc[UR10][R32.64] ;  /* 0x0000000a201d7981 */ /* 0x000f28000c1e1900 */
[----:B------:R-:W4:Y:S04]  /*1ff0*/  LDG.E R24, desc[UR10][R26.64+0x18] ;  /* 0x0000180a1a187981 */ /* 0x000f28000c1e1900 */
[----:B------:R-:W4:Y:S04]  /*2000*/  LDG.E R25, desc[UR10][R26.64+0x1c] ;  /* 0x00001c0a1a197981 */ /* 0x000f28000c1e1900 */
[----:B------:R-:W4:Y:S01]  /*2010*/  LDG.E R34, desc[UR10][R34.64] ;  /* 0x0000000a22227981 */ /* 0x000f22000c1e1900 */
[----:B------:R-:W-:-:S04]  /*2020*/  IADD3 R19, PT, PT, R19, 0x8, RZ ;  /* 0x0000000813137810 */ /* 0x000fc80007ffe0ff */
[----:B------:R-:W-:Y:S02]  /*2030*/  ISETP.NE.AND P0, PT, R19, UR6, PT ;  /* 0x0000000613007c0c */ /* 0x000fe4000bf05270 */
[----:B--2---:R-:W-:Y:S02]  /*2040*/  I2FP.F32.S32 R12, R12 ;  /* 0x0000000c000c7245 */ /* 0x004fe40000201400 */
[----:B---3--:R-:W-:-:S03]  /*2050*/  I2FP.F32.S32 R36, R36 ;  /* 0x0000002400247245 */ /* 0x008fc60000201400 */
[----:B----4-:R-:W-:-:S04]  /*2060*/  FFMA R12, R28, R12, R31 ;  /* 0x0000000c1c0c7223 */ /* 0x010fc8000000001f */
[----:B------:R-:W-:Y:S01]  /*2070*/  FFMA R12, R37, R36, R12 ;  /* 0x00000024250c7223 */ /* 0x000fe2000000000c */
[----:B------:R-:W-:Y:S02]  /*2080*/  I2FP.F32.S32 R24, R24 ;  /* 0x0000001800187245 */ /* 0x000fe40000201400 */
[----:B------:R-:W-:-:S03]  /*2090*/  I2FP.F32.S32 R25, R25 ;  /* 0x0000001900197245 */ /* 0x000fc60000201400 */
[----:B------:R-:W-:-:S04]  /*20a0*/  FFMA R29, R29, R24, R12 ;  /* 0x000000181d1d7223 */ /* 0x000fc8000000000c */
[----:B------:R-:W-:Y:S01]  /*20b0*/  FFMA R12, R34, R25, R29 ;  /* 0x00000019220c7223 */ /* 0x000fe2000000001d */
[----:B------:R-:W-:Y:S06]  /*20c0*/  @P0 BRA `(.L_x_22) ;  /* 0xfffffffc00480947 */ /* 0x000fec000383ffff */
[----:B------:R-:W-:-:S07]  /*20d0*/  MOV R19, UR6 ;  /* 0x0000000600137c02 */ /* 0x000fce0008000f00 */
.L_x_21:
[----:B------:R-:W-:-:S09]  /*20e0*/  UISETP.NE.AND UP0, UPT, UR14, URZ, UPT ;  /* 0x000000ff0e00728c */ /* 0x000fd2000bf05270 */
[----:B------:R-:W-:Y:S05]  /*20f0*/  BRA.U !UP0, `(.L_x_23) ;  /* 0x0000000108e07547 */ /* 0x000fea000b800000 */
[----:B------:R-:W-:-:S04]  /*2100*/  UISETP.LT.U32.AND UP0, UPT, UR16, 0x2, UPT ;  /* 0x000000021000788c */ /* 0x000fc8000bf01070 */
[----:B------:R-:W-:Y:S02]  /*2110*/  USEL UR4, UR16, 0x2, UP0 ;  /* 0x0000000210047887 */ /* 0x000fe40008000000 */
[----:B------:R-:W-:Y:S02]  /*2120*/  UISETP.GE.U32.AND UP0, UPT, UR15, 0x3, UPT ;  /* 0x000000030f00788c */ /* 0x000fe4000bf06070 */
[----:B------:R-:W-:-:S12]  /*2130*/  USHF.L.U32 UR4, UR4, 0x2, URZ ;  /* 0x0000000204047899 */ /* 0x000fd800080006ff */
[----:B------:R-:W0:Y:S02]  /*2140*/  LDCU UR4, c[0x2][UR4] ;  /* 0x00800000040477ac */ /* 0x000e240008000800 */
[----:B0-----:R-:W-:Y:S01]  /*2150*/  USHF.R.S32.HI UR5, URZ, 0x1f, UR4 ;  /* 0x0000001fff057899 */ /* 0x001fe20008011404 */
[----:B------:R-:W-:Y:S11]  /*2160*/  BRA.U !UP0, `(.L_x_24) ;  /* 0x0000000108607547 */ /* 0x000ff6000b800000 */
[----:B------:R-:W0:Y:S01]  /*2170*/  LDC.64 R26, c[0x0][0x380] ;  /* 0x0000e000ff1a7b82 */ /* 0x000e220000000a00 */
[C---:B------:R-:W-:Y:S02]  /*2180*/  IMAD R29, R19.reuse, R30, R7 ;  /* 0x0000001e131d7224 */ /* 0x040fe400078e0207 */
[----:B------:R-:W-:-:S05]  /*2190*/  IMAD.WIDE.U32 R24, R19, 0x4, R20 ;  /* 0x0000000413187825 */ /* 0x000fca00078e0014 */
[----:B------:R-:W2:Y:S04]  /*21a0*/  LDG.E R31, desc[UR10][R24.64] ;  /* 0x0000000a181f7981 */ /* 0x000ea8000c1e1900 */
[----:B------:R-:W3:Y:S01]  /*21b0*/  LDG.E R36, desc[UR10][R24.64+0x4] ;  /* 0x0000040a18247981 */ /* 0x000ee2000c1e1900 */
[----:B0-----:R-:W-:-:S04]  /*21c0*/  IMAD.WIDE R26, R29, 0x4, R26 ;  /* 0x000000041d1a7825 */ /* 0x001fc800078e021a */
[C---:B------:R-:W-:Y:S02]  /*21d0*/  IMAD.WIDE.U32 R28, R30.reuse, 0x4, R26 ;  /* 0x000000041e1c7825 */ /* 0x040fe400078e001a */
[----:B------:R-:W4:Y:S02]  /*21e0*/  LDG.E R27, desc[UR10][R26.64] ;  /* 0x0000000a1a1b7981 */ /* 0x000f24000c1e1900 */
[C---:B------:R-:W-:Y:S02]  /*21f0*/  IMAD.WIDE.U32 R32, R30.reuse, 0x4, R28 ;  /* 0x000000041e207825 */ /* 0x040fe400078e001c */
[----:B------:R-:W4:Y:S04]  /*2200*/  LDG.E R37, desc[UR10][R28.64] ;  /* 0x0000000a1c257981 */ /* 0x000f28000c1e1900 */
[----:B------:R-:W4:Y:S01]  /*2210*/  LDG.E R26, desc[UR10][R24.64+0x8] ;  /* 0x0000080a181a7981 */ /* 0x000f22000c1e1900 */
[----:B------:R-:W-:-:S03]  /*2220*/  IMAD.WIDE.U32 R34, R30, 0x4, R32 ;  /* 0x000000041e227825 */ /* 0x000fc600078e0020 */
[----:B------:R-:W4:Y:S04]  /*2230*/  LDG.E R28, desc[UR10][R24.64+0xc] ;  /* 0x00000c0a181c7981 */ /* 0x000f28000c1e1900 */
[----:B------:R-:W4:Y:S04]  /*2240*/  LDG.E R29, desc[UR10][R32.64] ;  /* 0x0000000a201d7981 */ /* 0x000f28000c1e1900 */
[----:B------:R-:W4:Y:S01]  /*2250*/  LDG.E R34, desc[UR10][R34.64] ;  /* 0x0000000a22227981 */ /* 0x000f22000c1e1900 */
[----:B------:R-:W-:Y:S01]  /*2260*/  VIADD R19, R19, 0x4 ;  /* 0x0000000413137836 */ /* 0x000fe20000000000 */
[----:B--2---:R-:W-:-:S02]  /*2270*/  I2FP.F32.S32 R31, R31 ;  /* 0x0000001f001f7245 */ /* 0x004fc40000201400 */
[----:B---3--:R-:W-:-:S03]  /*2280*/  I2FP.F32.S32 R36, R36 ;  /* 0x0000002400247245 */ /* 0x008fc60000201400 */
[----:B----4-:R-:W-:-:S04]  /*2290*/  FFMA R12, R27, R31, R12 ;  /* 0x0000001f1b0c7223 */ /* 0x010fc8000000000c */
[----:B------:R-:W-:Y:S01]  /*22a0*/  FFMA R12, R37, R36, R12 ;  /* 0x00000024250c7223 */ /* 0x000fe2000000000c */
[----:B------:R-:W-:Y:S02]  /*22b0*/  I2FP.F32.S32 R26, R26 ;  /* 0x0000001a001a7245 */ /* 0x000fe40000201400 */
[----:B------:R-:W-:-:S03]  /*22c0*/  I2FP.F32.S32 R28, R28 ;  /* 0x0000001c001c7245 */ /* 0x000fc60000201400 */
[----:B------:R-:W-:-:S04]  /*22d0*/  FFMA R29, R29, R26, R12 ;  /* 0x0000001a1d1d7223 */ /* 0x000fc8000000000c */
[----:B------:R-:W-:-:S07]  /*22e0*/  FFMA R12, R34, R28, R29 ;  /* 0x0000001c220c7223 */ /* 0x000fce000000001d */
.L_x_24:
[----:B------:R-:W-:Y:S05]  /*22f0*/  BRXU UR4 -0x2300                                                        (*"BRANCH_TARGETS .L_x_23,.L_x_47,.L_x_48"*) ;  /* 0xffffffdc04407958 */ /* 0x000fea000b83ffff */
.L_x_48:
[----:B------:R-:W0:Y:S01]  /*2300*/  LDC.64 R24, c[0x0][0x380] ;  /* 0x0000e000ff187b82 */ /* 0x000e220000000a00 */
[C---:B------:R-:W-:Y:S02]  /*2310*/  IMAD R29, R19.reuse, R30, R7 ;  /* 0x0000001e131d7224 */ /* 0x040fe400078e0207 */
[----:B------:R-:W-:-:S05]  /*2320*/  IMAD.WIDE.U32 R26, R19, 0x4, R20 ;  /* 0x00000004131a7825 */ /* 0x000fca00078e0014 */
[----:B------:R-:W2:Y:S04]  /*2330*/  LDG.E R31, desc[UR10][R26.64] ;  /* 0x0000000a1a1f7981 */ /* 0x000ea8000c1e1900 */
[----:B------:R-:W3:Y:S01]  /*2340*/  LDG.E R32, desc[UR10][R26.64+0x4] ;  /* 0x0000040a1a207981 */ /* 0x000ee2000c1e1900 */
[----:B0-----:R-:W-:-:S04]  /*2350*/  IMAD.WIDE R24, R29, 0x4, R24 ;  /* 0x000000041d187825 */ /* 0x001fc800078e0218 */
[----:B------:R-:W-:Y:S02]  /*2360*/  IMAD.WIDE.U32 R28, R30, 0x4, R24 ;  /* 0x000000041e1c7825 */ /* 0x000fe400078e0018 */
[----:B------:R-:W4:Y:S04]  /*2370*/  LDG.E R25, desc[UR10][R24.64] ;  /* 0x0000000a18197981 */ /* 0x000f28000c1e1900 */
[----:B------:R-:W4:Y:S01]  /*2380*/  LDG.E R29, desc[UR10][R28.64] ;  /* 0x0000000a1c1d7981 */ /* 0x000f22000c1e1900 */
[----:B------:R-:W-:Y:S02]  /*2390*/  IADD3 R19, PT, PT, R19, 0x2, RZ ;  /* 0x0000000213137810 */ /* 0x000fe40007ffe0ff */
[----:B--2---:R-:W-:Y:S02]  /*23a0*/  I2FP.F32.S32 R31, R31 ;  /* 0x0000001f001f7245 */ /* 0x004fe40000201400 */
[----:B---3--:R-:W-:-:S03]  /*23b0*/  I2FP.F32.S32 R32, R32 ;  /* 0x0000002000207245 */ /* 0x008fc60000201400 */
[----:B----4-:R-:W-:-:S04]  /*23c0*/  FFMA R12, R25, R31, R12 ;  /* 0x0000001f190c7223 */ /* 0x010fc8000000000c */
[----:B------:R-:W-:-:S07]  /*23d0*/  FFMA R12, R29, R32, R12 ;  /* 0x000000201d0c7223 */ /* 0x000fce000000000c */
.L_x_47:
[----:B------:R-:W-:-:S13]  /*23e0*/  LOP3.LUT P0, RZ, R30, 0x1, RZ, 0xc0, !PT ;  /* 0x000000011eff7812 */ /* 0x000fda000780c0ff */
[----:B------:R-:W-:Y:S05]  /*23f0*/  @!P0 BRA `(.L_x_23) ;  /* 0x0000000000208947 */ /* 0x000fea0003800000 */
[----:B------:R-:W0:Y:S01]  /*2400*/  LDC.64 R24, c[0x0][0x380] ;  /* 0x0000e000ff187b82 */ /* 0x000e220000000a00 */
[----:B------:R-:W-:-:S04]  /*2410*/  IMAD.WIDE.U32 R26, R19, 0x4, R20 ;  /* 0x00000004131a7825 */ /* 0x000fc800078e0014 */
[----:B------:R-:W-:Y:S02]  /*2420*/  IMAD R19, R19, R30, R7 ;  /* 0x0000001e13137224 */ /* 0x000fe400078e0207 */
[----:B------:R-:W2:Y:S02]  /*2430*/  LDG.E R26, desc[UR10][R26.64] ;  /* 0x0000000a1a1a7981 */ /* 0x000ea4000c1e1900 */
[----:B0-----:R-:W-:-:S06]  /*2440*/  IMAD.WIDE R24, R19, 0x4, R24 ;  /* 0x0000000413187825 */ /* 0x001fcc00078e0218 */
[----:B------:R-:W3:Y:S01]  /*2450*/  LDG.E R25, desc[UR10][R24.64] ;  /* 0x0000000a18197981 */ /* 0x000ee2000c1e1900 */
[----:B--2---:R-:W-:-:S05]  /*2460*/  I2FP.F32.S32 R19, R26 ;  /* 0x0000001a00137245 */ /* 0x004fca0000201400 */
[----:B---3--:R-:W-:-:S07]  /*2470*/  FFMA R12, R25, R19, R12 ;  /* 0x00000013190c7223 */ /* 0x008fce000000000c */
.L_x_23:
[----:B------:R-:W-:Y:S01]  /*2480*/  MOV R19, 0xfffffffe ;  /* 0xfffffffe00137802 */ /* 0x000fe20000000f00 */
[----:B------:R-:W-:Y:S01]  /*2490*/  FADD R9, R12, R9 ;  /* 0x000000090c097221 */ /* 0x000fe20000000000 */
[----:B------:R-:W-:Y:S03]  /*24a0*/  BSSY.RECONVERGENT B1, `(.L_x_25) ;  /* 0x000004d000017945 */ /* 0x000fe60003800200 */
[----:B-----5:R-:W-:-:S05]  /*24b0*/  IMAD R8, R8, R19, 0x1 ;  /* 0x0000000108087424 */ /* 0x020fca00078e0213 */
[----:B------:R-:W-:-:S05]  /*24c0*/  I2FP.F32.S32 R8, R8 ;  /* 0x0000000800087245 */ /* 0x000fca0000201400 */
[----:B------:R-:W-:-:S05]  /*24d0*/  FMUL R8, R8, R9 ;  /* 0x0000000908087220 */ /* 0x000fca0000400000 */
[----:B------:R-:W-:-:S13]  /*24e0*/  FSETP.GEU.AND P0, PT, R8, RZ, PT ;  /* 0x000000ff0800720b */ /* 0x000fda0003f0e000 */
[----:B------:R-:W-:Y:S05]  /*24f0*/  @!P0 BRA `(.L_x_26) ;  /* 0x0000000400088947 */ /* 0x000fea0003800000 */
[----:B------:R-:W0:Y:S01]  /*2500*/  MUFU.RCP R10, UR7 ;  /* 0x00000007000a7d08 */ /* 0x000e220008001000 */
[----:B------:R-:W-:Y:S01]  /*2510*/  IADD3 R9, PT, PT, R2, 0x1, RZ ;  /* 0x0000000102097810 */ /* 0x000fe20007ffe0ff */
[----:B------:R-:W-:Y:S01]  /*2520*/  IMAD.U32 R11, RZ, RZ, UR7 ;  /* 0x00000007ff0b7e24 */ /* 0x000fe2000f8e00ff */
[----:B------:R-:W-:Y:S02]  /*2530*/  BSSY.RECONVERGENT B2, `(.L_x_27) ;  /* 0x000000d000027945 */ /* 0x000fe40003800200 */
[----:B------:R-:W-:-:S04]  /*2540*/  I2FP.F32.S32 R19, R9 ;  /* 0x0000000900137245 */ /* 0x000fc80000201400 */
[----:B------:R-:W1:Y:S01]  /*2550*/  FCHK P0, R19, UR7 ;  /* 0x0000000713007d02 */ /* 0x000e620008000000 */
[----:B0-----:R-:W-:-:S04]  /*2560*/  FFMA R11, R10, -R11, 1 ;  /* 0x3f8000000a0b7423 */ /* 0x001fc8000000080b */
[----:B------:R-:W-:-:S04]  /*2570*/  FFMA R9, R10, R11, R10 ;  /* 0x0000000b0a097223 */ /* 0x000fc8000000000a */
[----:B------:R-:W-:-:S04]  /*2580*/  FFMA R10, R9, R19, RZ ;  /* 0x00000013090a7223 */ /* 0x000fc800000000ff */
[----:B------:R-:W-:-:S04]  /*2590*/  FFMA R11, R10, -UR7, R19 ;  /* 0x800000070a0b7c23 */ /* 0x000fc80008000013 */
[----:B------:R-:W-:Y:S01]  /*25a0*/  FFMA R9, R9, R11, R10 ;  /* 0x0000000b09097223 */ /* 0x000fe2000000000a */
[----:B-1----:R-:W-:Y:S06]  /*25b0*/  @!P0 BRA `(.L_x_28) ;  /* 0x0000000000108947 */ /* 0x002fec0003800000 */
[----:B------:R-:W-:Y:S01]  /*25c0*/  MOV R9, R19 ;  /* 0x0000001300097202 */ /* 0x000fe20000000f00 */
[----:B------:R-:W-:Y:S01]  /*25d0*/  IMAD.U32 R10, RZ, RZ, UR7 ;  /* 0x00000007ff0a7e24 */ /* 0x000fe2000f8e00ff */
[----:B------:R-:W-:-:S07]  /*25e0*/  MOV R24, 0x2600 ;  /* 0x0000260000187802 */ /* 0x000fce0000000f00 */
[----:B------:R-:W-:Y:S05]  /*25f0*/  CALL.REL.NOINC `($__internal_0_$__cuda_sm3x_div_rn_noftz_f32_slowpath) ;  /* 0x0000000400047944 */ /* 0x000fea0003c00000 */
.L_x_28:
[----:B------:R-:W-:Y:S05]  /*2600*/  BSYNC.RECONVERGENT B2 ;  /* 0x0000000000027941 */ /* 0x000fea0003800200 */
.L_x_27:
[----:B------:R-:W-:Y:S01]  /*2610*/  SHF.R.U32.HI R11, RZ, 0x2, R14 ;  /* 0x00000002ff0b7819 */ /* 0x000fe2000001160e */
[----:B------:R-:W-:Y:S01]  /*2620*/  FADD R9, -R9, 1 ;  /* 0x3f80000009097421 */ /* 0x000fe20000000100 */
[----:B------:R-:W-:Y:S01]  /*2630*/  SHF.L.U32 R10, R13, 0x4, RZ ;  /* 0x000000040d0a7819 */ /* 0x000fe200000006ff */
[----:B------:R0:W-:Y:S01]  /*2640*/  STG.E.64 desc[UR10][R22.64+0x8], R16 ;  /* 0x0000081016007986 */ /* 0x0001e2000c101b0a */
[----:B------:R-:W-:Y:S01]  /*2650*/  LOP3.LUT R11, R11, R14, RZ, 0x3c, !PT ;  /* 0x0000000e0b0b7212 */ /* 0x000fe200078e3cff */
[----:B------:R-:W1:Y:S01]  /*2660*/  MUFU.RCP R24, R9 ;  /* 0x0000000900187308 */ /* 0x000e620000001000 */
[----:B------:R-:W-:Y:S01]  /*2670*/  VIADD R14, R18, 0xb0f8a ;  /* 0x000b0f8a120e7836 */ /* 0x000fe20000000000 */
[----:B------:R-:W-:Y:S01]  /*2680*/  BSSY.RECONVERGENT B2, `(.L_x_29) ;  /* 0x0000017000027945 */ /* 0x000fe20003800200 */
[C---:B------:R-:W-:Y:S01]  /*2690*/  SHF.L.U32 R12, R11.reuse, 0x1, RZ ;  /* 0x000000010b0c7819 */ /* 0x040fe200000006ff */
[----:B------:R-:W-:Y:S02]  /*26a0*/  IMAD.MOV.U32 R25, RZ, RZ, 0x2f800000 ;  /* 0x2f800000ff197424 */ /* 0x000fe400078e00ff */
[----:B------:R0:W-:Y:S01]  /*26b0*/  STG.E.64 desc[UR10][R22.64], R14 ;  /* 0x0000000e16007986 */ /* 0x0001e2000c101b0a */
[----:B------:R-:W-:Y:S01]  /*26c0*/  LOP3.LUT R10, R11, R12, R10, 0x96, !PT ;  /* 0x0000000c0b0a7212 */ /* 0x000fe200078e960a */
[----:B------:R-:W2:Y:S03]  /*26d0*/  FCHK P0, -R8, R9 ;  /* 0x0000000908007302 */ /* 0x000ea60000000100 */
[----:B------:R-:W-:-:S02]  /*26e0*/  LOP3.LUT R11, R10, R13, RZ, 0x3c, !PT ;  /* 0x0000000d0a0b7212 */ /* 0x000fc400078e3cff */
[----:B------:R-:W-:Y:S02]  /*26f0*/  MOV R10, R13 ;  /* 0x0000000d000a7202 */ /* 0x000fe40000000f00 */
[----:B------:R-:W-:Y:S01]  /*2700*/  IADD3 R12, PT, PT, R11, R14, RZ ;  /* 0x0000000e0b0c7210 */ /* 0x000fe20007ffe0ff */
[----:B-1----:R-:W-:Y:S02]  /*2710*/  FFMA R13, -R9, R24, 1 ;  /* 0x3f800000090d7423 */ /* 0x002fe40000000118 */
[----:B------:R0:W-:Y:S01]  /*2720*/  STG.E.64 desc[UR10][R22.64+0x10], R10 ;  /* 0x0000100a16007986 */ /* 0x0001e2000c101b0a */
[----:B------:R-:W-:Y:S01]  /*2730*/  I2FP.F32.U32 R12, R12 ;  /* 0x0000000c000c7245 */ /* 0x000fe20000201000 */
[----:B------:R-:W-:-:S04]  /*2740*/  FFMA R13, R24, R13, R24 ;  /* 0x0000000d180d7223 */ /* 0x000fc80000000018 */
[----:B------:R-:W-:Y:S01]  /*2750*/  FFMA R12, R12, R25, 1.1641532182693481445e-10 ;  /* 0x2f0000000c0c7423 */ /* 0x000fe20000000019 */
[----:B------:R-:W-:-:S04]  /*2760*/  FFMA R18, -R8, R13, RZ ;  /* 0x0000000d08127223 */ /* 0x000fc800000001ff */
[----:B------:R-:W-:-:S04]  /*2770*/  FFMA R19, -R9, R18, -R8 ;  /* 0x0000001209137223 */ /* 0x000fc80000000908 */
[----:B------:R-:W-:Y:S01]  /*2780*/  FFMA R13, R13, R19, R18 ;  /* 0x000000130d0d7223 */ /* 0x000fe20000000012 */
[----:B0-2---:R-:W-:Y:S06]  /*2790*/  @!P0 BRA `(.L_x_30) ;  /* 0x0000000000148947 */ /* 0x005fec0003800000 */
[----:B------:R-:W-:Y:S01]  /*27a0*/  MOV R10, R9 ;  /* 0x00000009000a7202 */ /* 0x000fe20000000f00 */
[----:B------:R-:W-:Y:S01]  /*27b0*/  FADD R9, -R8, -RZ ;  /* 0x800000ff08097221 */ /* 0x000fe20000000100 */
[----:B------:R-:W-:-:S07]  /*27c0*/  MOV R24, 0x27e0 ;  /* 0x000027e000187802 */ /* 0x000fce0000000f00 */
[----:B------:R-:W-:Y:S05]  /*27d0*/  CALL.REL.NOINC `($__internal_0_$__cuda_sm3x_div_rn_noftz_f32_slowpath) ;  /* 0x00000000008c7944 */ /* 0x000fea0003c00000 */
[----:B------:R-:W-:-:S07]  /*27e0*/  MOV R13, R9 ;  /* 0x00000009000d7202 */ /* 0x000fce0000000f00 */
.L_x_30:
[----:B------:R-:W-:Y:S05]  /*27f0*/  BSYNC.RECONVERGENT B2 ;  /* 0x0000000000027941 */ /* 0x000fea0003800200 */
.L_x_29:
[----:B------:R-:W-:Y:S02]  /*2800*/  HFMA2 R14, -RZ, RZ, 3.7421875, 0 ;  /* 0x437c0000ff0e7431 */ /* 0x000fe400000001ff */
[----:B------:R-:W-:-:S04]  /*2810*/  IMAD.MOV.U32 R10, RZ, RZ, 0x3bbb989d ;  /* 0x3bbb989dff0a7424 */ /* 0x000fc800078e00ff */
[----:B------:R-:W-:-:S04]  /*2820*/  FFMA.SAT R9, R13, R10, 0.5 ;  /* 0x3f0000000d097423 */ /* 0x000fc8000000200a */
[----:B------:R-:W-:-:S04]  /*2830*/  FFMA.RM R9, R9, R14, 12582913 ;  /* 0x4b40000109097423 */ /* 0x000fc8000000400e */
[C---:B------:R-:W-:Y:S01]  /*2840*/  FADD R10, R9.reuse, -12583039 ;  /* 0xcb40007f090a7421 */ /* 0x040fe20000000000 */
[----:B------:R-:W-:-:S03]  /*2850*/  SHF.L.U32 R9, R9, 0x17, RZ ;  /* 0x0000001709097819 */ /* 0x000fc600000006ff */
[----:B------:R-:W-:-:S04]  /*2860*/  FFMA R10, R13, 1.4426950216293334961, -R10 ;  /* 0x3fb8aa3b0d0a7823 */ /* 0x000fc8000000080a */
[----:B------:R-:W-:-:S06]  /*2870*/  FFMA R10, R13, 1.925963033500011079e-08, R10 ;  /* 0x32a570600d0a7823 */ /* 0x000fcc000000000a */
[----:B------:R-:W0:Y:S02]  /*2880*/  MUFU.EX2 R10, R10 ;  /* 0x0000000a000a7308 */ /* 0x000e240000000800 */
[----:B0-----:R-:W-:-:S05]  /*2890*/  FMUL R9, R9, R10 ;  /* 0x0000000a09097220 */ /* 0x001fca0000400000 */
[----:B------:R-:W-:-:S13]  /*28a0*/  FSETP.GEU.AND P0, PT, R12, R9, PT ;  /* 0x000000090c00720b */ /* 0x000fda0003f0e000 */
[----:B------:R-:W-:Y:S05]  /*28b0*/  @P0 BRA `(.L_x_31) ;  /* 0x00000000002c0947 */ /* 0x000fea0003800000 */
[----:B------:R-:W-:-:S05]  /*28c0*/  IMAD.WIDE R10, R7, 0x4, R20 ;  /* 0x00000004070a7825 */ /* 0x000fca00078e0214 */
[----:B------:R-:W2:Y:S01]  /*28d0*/  LDG.E R7, desc[UR10][R10.64] ;  /* 0x0000000a0a077981 */ /* 0x000ea2000c1e1900 */
[----:B------:R-:W-:Y:S01]  /*28e0*/  FADD R5, R5, R8 ;  /* 0x0000000805057221 */ /* 0x000fe20000000000 */
[----:B--2---:R-:W-:-:S05]  /*28f0*/  IADD3 R7, PT, PT, -R7, 0x1, RZ ;  /* 0x0000000107077810 */ /* 0x004fca0007ffe1ff */
[----:B------:R0:W-:Y:S01]  /*2900*/  STG.E desc[UR10][R10.64], R7 ;  /* 0x000000070a007986 */ /* 0x0001e2000c10190a */
[----:B------:R-:W-:Y:S05]  /*2910*/  BRA `(.L_x_31) ;  /* 0x0000000000147947 */ /* 0x000fea0003800000 */
.L_x_26:
[----:B------:R-:W2:Y:S01]  /*2920*/  LDG.E R7, desc[UR10][R10.64] ;  /* 0x0000000a0a077981 */ /* 0x000ea2000c1e1900 */
[----:B------:R-:W-:Y:S01]  /*2930*/  FADD R5, R5, R8 ;  /* 0x0000000805057221 */ /* 0x000fe20000000000 */
[----:B------:R-:W-:Y:S01]  /*2940*/  VIADD R2, R2, 0xffffffff ;  /* 0xffffffff02027836 */ /* 0x000fe20000000000 */
[----:B--2---:R-:W-:-:S05]  /*2950*/  IADD3 R7, PT, PT, -R7, 0x1, RZ ;  /* 0x0000000107077810 */ /* 0x004fca0007ffe1ff */
[----:B------:R1:W-:Y:S02]  /*2960*/  STG.E desc[UR10][R10.64], R7 ;  /* 0x000000070a007986 */ /* 0x0003e4000c10190a */
.L_x_31:
[----:B------:R-:W-:Y:S05]  /*2970*/  BSYNC.RECONVERGENT B1 ;  /* 0x0000000000017941 */ /* 0x000fea0003800200 */
.L_x_25:
[----:B------:R-:W2:Y:S01]  /*2980*/  LDCU UR4, c[0x0][0x39c] ;  /* 0x00007380ff0477ac */ /* 0x000ea20008000800 */
[----:B------:R-:W-:-:S04]  /*2990*/  IADD3 R2, PT, PT, R2, 0x1, RZ ;  /* 0x0000000102027810 */ /* 0x000fc80007ffe0ff */
[----:B--2---:R-:W-:-:S13]  /*29a0*/  ISETP.GE.AND P0, PT, R2, UR4, PT ;  /* 0x0000000402007c0c */ /* 0x004fda000bf06270 */
[----:B------:R-:W-:Y:S05]  /*29b0*/  @!P0 BRA `(.L_x_32) ;  /* 0xffffffe400d48947 */ /* 0x000fea000383ffff */
[----:B------:R-:W-:Y:S05]  /*29c0*/  BSYNC.RECONVERGENT B0 ;  /* 0x0000000000007941 */ /* 0x000fea0003800200 */
.L_x_8:
[----:B------:R-:W0:Y:S02]  /*29d0*/  LDC.64 R2, c[0x0][0x390] ;  /* 0x0000e400ff027b82 */ /* 0x000e240000000a00 */
[----:B01----:R-:W-:-:S05]  /*29e0*/  IMAD.WIDE R6, R6, 0x4, R2 ;  /* 0x0000000406067825 */ /* 0x003fca00078e0202 */
[----:B------:R-:W-:Y:S01]  /*29f0*/  STG.E desc[UR10][R6.64], R5 ;  /* 0x0000000506007986 */ /* 0x000fe2000c10190a */
[----:B------:R-:W-:Y:S05]  /*2a00*/  EXIT ;  /* 0x000000000000794d */ /* 0x000fea0003800000 */
        .weak           $__internal_0_$__cuda_sm3x_div_rn_noftz_f32_slowpath
        .type           $__internal_0_$__cuda_sm3x_div_rn_noftz_f32_slowpath,@function
        .size           $__internal_0_$__cuda_sm3x_div_rn_noftz_f32_slowpath,(.L_x_49 - $__internal_0_$__cuda_sm3x_div_rn_noftz_f32_slowpath)
$__internal_0_$__cuda_sm3x_div_rn_noftz_f32_slowpath:
[----:B------:R-:W-:Y:S01]  /*2a10*/  SHF.R.U32.HI R19, RZ, 0x17, R10 ;  /* 0x00000017ff137819 */ /* 0x000fe2000001160a */
[----:B------:R-:W-:Y:S01]  /*2a20*/  BSSY.RECONVERGENT B3, `(.L_x_33) ;  /* 0x0000064000037945 */ /* 0x000fe20003800200 */
[----:B------:R-:W-:Y:S02]  /*2a30*/  SHF.R.U32.HI R25, RZ, 0x17, R9 ;  /* 0x00000017ff197819 */ /* 0x000fe40000011609 */
[----:B------:R-:W-:Y:S02]  /*2a40*/  LOP3.LUT R19, R19, 0xff, RZ, 0xc0, !PT ;  /* 0x000000ff13137812 */ /* 0x000fe400078ec0ff */
[----:B------:R-:W-:Y:S02]  /*2a50*/  LOP3.LUT R25, R25, 0xff, RZ, 0xc0, !PT ;  /* 0x000000ff19197812 */ /* 0x000fe400078ec0ff */
[----:B------:R-:W-:-:S03]  /*2a60*/  IADD3 R26, PT, PT, R19, -0x1, RZ ;  /* 0xffffffff131a7810 */ /* 0x000fc60007ffe0ff */
[----:B------:R-:W-:Y:S01]  /*2a70*/  VIADD R11, R25, 0xffffffff ;  /* 0xffffffff190b7836 */ /* 0x000fe20000000000 */
[----:B------:R-:W-:-:S04]  /*2a80*/  ISETP.GT.U32.AND P0, PT, R26, 0xfd, PT ;  /* 0x000000fd1a00780c */ /* 0x000fc80003f04070 */
[----:B------:R-:W-:-:S13]  /*2a90*/  ISETP.GT.U32.OR P0, PT, R11, 0xfd, P0 ;  /* 0x000000fd0b00780c */ /* 0x000fda0000704470 */
[----:B------:R-:W-:Y:S01]  /*2aa0*/  @!P0 MOV R11, RZ ;  /* 0x000000ff000b8202 */ /* 0x000fe20000000f00 */
[----:B------:R-:W-:Y:S06]  /*2ab0*/  @!P0 BRA `(.L_x_34) ;  /* 0x0000000000648947 */ /* 0x000fec0003800000 */
[----:B------:R-:W-:Y:S02]  /*2ac0*/  FSETP.GTU.FTZ.AND P0, PT, |R9|, +INF , PT ;  /* 0x7f8000000900780b */ /* 0x000fe40003f1c200 */
[----:B------:R-:W-:-:S04]  /*2ad0*/  FSETP.GTU.FTZ.AND P1, PT, |R10|, +INF , PT ;  /* 0x7f8000000a00780b */ /* 0x000fc80003f3c200 */
[----:B------:R-:W-:-:S13]  /*2ae0*/  PLOP3.LUT P0, PT, P0, P1, PT, 0xf8, 0x8f ;  /* 0x00000000008f781c */ /* 0x000fda0000703f70 */
[----:B------:R-:W-:Y:S05]  /*2af0*/  @P0 BRA `(.L_x_35) ;  /* 0x0000000400540947 */ /* 0x000fea0003800000 */
[----:B------:R-:W-:-:S13]  /*2b00*/  LOP3.LUT P0, RZ, R10, 0x7fffffff, R9, 0xc8, !PT ;  /* 0x7fffffff0aff7812 */ /* 0x000fda000780c809 */
[----:B------:R-:W-:Y:S05]  /*2b10*/  @!P0 BRA `(.L_x_36) ;  /* 0x0000000400448947 */ /* 0x000fea0003800000 */
[C---:B------:R-:W-:Y:S02]  /*2b20*/  FSETP.NEU.FTZ.AND P2, PT, |R9|.reuse, +INF , PT ;  /* 0x7f8000000900780b */ /* 0x040fe40003f5d200 */
[----:B------:R-:W-:Y:S02]  /*2b30*/  FSETP.NEU.FTZ.AND P1, PT, |R10|, +INF , PT ;  /* 0x7f8000000a00780b */ /* 0x000fe40003f3d200 */
[----:B------:R-:W-:-:S11]  /*2b40*/  FSETP.NEU.FTZ.AND P0, PT, |R9|, +INF , PT ;  /* 0x7f8000000900780b */ /* 0x000fd60003f1d200 */
[----:B------:R-:W-:Y:S05]  /*2b50*/  @!P1 BRA !P2, `(.L_x_36) ;  /* 0x0000000400349947 */ /* 0x000fea0005000000 */
[----:B------:R-:W-:-:S04]  /*2b60*/  LOP3.LUT P2, RZ, R9, 0x7fffffff, RZ, 0xc0, !PT ;  /* 0x7fffffff09ff7812 */ /* 0x000fc8000784c0ff */
[----:B------:R-:W-:-:S13]  /*2b70*/  PLOP3.LUT P1, PT, P1, P2, PT, 0x2f, 0xf2 ;  /* 0x0000000000f2781c */ /* 0x000fda0000f24577 */
[----:B------:R-:W-:Y:S05]  /*2b80*/  @P1 BRA `(.L_x_37) ;  /* 0x0000000400201947 */ /* 0x000fea0003800000 */
[----:B------:R-:W-:-:S04]  /*2b90*/  LOP3.LUT P1, RZ, R10, 0x7fffffff, RZ, 0xc0, !PT ;  /* 0x7fffffff0aff7812 */ /* 0x000fc8000782c0ff */
[----:B------:R-:W-:-:S13]  /*2ba0*/  PLOP3.LUT P0, PT, P0, P1, PT, 0x2f, 0xf2 ;  /* 0x0000000000f2781c */ /* 0x000fda0000702577 */
[----:B------:R-:W-:Y:S05]  /*2bb0*/  @P0 BRA `(.L_x_38) ;  /* 0x0000000400080947 */ /* 0x000fea0003800000 */
[----:B------:R-:W-:-:S04]  /*2bc0*/  IADD3 R11, PT, PT, R25, -0x1, RZ ;  /* 0xffffffff190b7810 */ /* 0x000fc80007ffe0ff */
[----:B------:R-:W-:Y:S01]  /*2bd0*/  ISETP.GE.AND P0, PT, R11, RZ, PT ;  /* 0x000000ff0b00720c */ /* 0x000fe20003f06270 */
[----:B------:R-:W-:-:S05]  /*2be0*/  VIADD R11, R19, 0xffffffff ;  /* 0xffffffff130b7836 */ /* 0x000fca0000000000 */
[----:B------:R-:W-:-:S07]  /*2bf0*/  ISETP.GE.AND P1, PT, R11, RZ, PT ;  /* 0x000000ff0b00720c */ /* 0x000fce0003f26270 */
[----:B------:R-:W-:Y:S01]  /*2c00*/  @P0 MOV R11, RZ ;  /* 0x000000ff000b0202 */ /* 0x000fe20000000f00 */
[----:B------:R-:W-:Y:S01]  /*2c10*/  @!P0 FFMA R9, R9, 1.84467440737095516160e+19, RZ ;  /* 0x5f80000009098823 */ /* 0x000fe200000000ff */
[----:B------:R-:W-:-:S04]  /*2c20*/  @!P0 MOV R11, 0xffffffc0 ;  /* 0xffffffc0000b8802 */ /* 0x000fc80000000f00 */
[----:B------:R-:W-:Y:S01]  /*2c30*/  @!P1 FFMA R10, R10, 1.84467440737095516160e+19, RZ ;  /* 0x5f8000000a0a9823 */ /* 0x000fe200000000ff */
[----:B------:R-:W-:-:S07]  /*2c40*/  @!P1 VIADD R11, R11, 0x40 ;  /* 0x000000400b0b9836 */ /* 0x000fce0000000000 */
.L_x_34:
[----:B------:R-:W-:Y:S01]  /*2c50*/  LEA R27, R19, 0xc0800000, 0x17 ;  /* 0xc0800000131b7811 */ /* 0x000fe200078eb8ff */
[----:B------:R-:W-:Y:S03]  /*2c60*/  BSSY.RECONVERGENT B4, `(.L_x_39) ;  /* 0x0000036000047945 */ /* 0x000fe60003800200 */
[----:B------:R-:W-:Y:S02]  /*2c70*/  IADD3 R27, PT, PT, -R27, R10, RZ ;  /* 0x0000000a1b1b7210 */ /* 0x000fe40007ffe1ff */
[----:B------:R-:W-:Y:S02]  /*2c80*/  IADD3 R10, PT, PT, R25, -0x7f, RZ ;  /* 0xffffff81190a7810 */ /* 0x000fe40007ffe0ff */
[----:B------:R-:W0:Y:S01]  /*2c90*/  MUFU.RCP R29, R27 ;  /* 0x0000001b001d7308 */ /* 0x000e220000001000 */
[----:B------:R-:W-:Y:S01]  /*2ca0*/  FADD.FTZ R28, -R27, -RZ ;  /* 0x800000ff1b1c7221 */ /* 0x000fe20000010100 */
[C---:B------:R-:W-:Y:S01]  /*2cb0*/  IADD3 R30, PT, PT, R10.reuse, 0x7f, -R19 ;  /* 0x0000007f0a1e7810 */ /* 0x040fe20007ffe813 */
[----:B------:R-:W-:-:S04]  /*2cc0*/  IMAD R9, R10, -0x800000, R9 ;  /* 0xff8000000a097824 */ /* 0x000fc800078e0209 */
[----:B------:R-:W-:Y:S02]  /*2cd0*/  IMAD.IADD R30, R30, 0x1, R11 ;  /* 0x000000011e1e7824 */ /* 0x000fe400078e020b */
[----:B0-----:R-:W-:-:S04]  /*2ce0*/  FFMA R26, R29, R28, 1 ;  /* 0x3f8000001d1a7423 */ /* 0x001fc8000000001c */
[----:B------:R-:W-:-:S04]  /*2cf0*/  FFMA R26, R29, R26, R29 ;  /* 0x0000001a1d1a7223 */ /* 0x000fc8000000001d */
[----:B------:R-:W-:-:S04]  /*2d00*/  FFMA R25, R9, R26, RZ ;  /* 0x0000001a09197223 */ /* 0x000fc800000000ff */
[----:B------:R-:W-:-:S04]  /*2d10*/  FFMA R29, R28, R25, R9 ;  /* 0x000000191c1d7223 */ /* 0x000fc80000000009 */
[----:B------:R-:W-:-:S04]  /*2d20*/  FFMA R25, R26, R29, R25 ;  /* 0x0000001d1a197223 */ /* 0x000fc80000000019 */
[----:B------:R-:W-:-:S04]  /*2d30*/  FFMA R28, R28, R25, R9 ;  /* 0x000000191c1c7223 */ /* 0x000fc80000000009 */
[----:B------:R-:W-:-:S05]  /*2d40*/  FFMA R9, R26, R28, R25 ;  /* 0x0000001c1a097223 */ /* 0x000fca0000000019 */
[----:B------:R-:W-:-:S04]  /*2d50*/  SHF.R.U32.HI R10, RZ, 0x17, R9 ;  /* 0x00000017ff0a7819 */ /* 0x000fc80000011609 */
[----:B------:R-:W-:-:S04]  /*2d60*/  LOP3.LUT R10, R10, 0xff, RZ, 0xc0, !PT ;  /* 0x000000ff0a0a7812 */ /* 0x000fc800078ec0ff */
[----:B------:R-:W-:-:S04]  /*2d70*/  IADD3 R11, PT, PT, R10, R30, RZ ;  /* 0x0000001e0a0b7210 */ /* 0x000fc80007ffe0ff */
[----:B------:R-:W-:-:S04]  /*2d80*/  IADD3 R10, PT, PT, R11, -0x1, RZ ;  /* 0xffffffff0b0a7810 */ /* 0x000fc80007ffe0ff */
[----:B------:R-:W-:-:S13]  /*2d90*/  ISETP.GE.U32.AND P0, PT, R10, 0xfe, PT ;  /* 0x000000fe0a00780c */ /* 0x000fda0003f06070 */
[----:B------:R-:W-:Y:S05]  /*2da0*/  @!P0 BRA `(.L_x_40) ;  /* 0x0000000000808947 */ /* 0x000fea0003800000 */
[----:B------:R-:W-:-:S13]  /*2db0*/  ISETP.GT.AND P0, PT, R11, 0xfe, PT ;  /* 0x000000fe0b00780c */ /* 0x000fda0003f04270 */
[----:B------:R-:W-:Y:S05]  /*2dc0*/  @P0 BRA `(.L_x_41) ;  /* 0x00000000006c0947 */ /* 0x000fea0003800000 */
[----:B------:R-:W-:-:S13]  /*2dd0*/  ISETP.GE.AND P0, PT, R11, 0x1, PT ;  /* 0x000000010b00780c */ /* 0x000fda0003f06270 */
[----:B------:R-:W-:Y:S05]  /*2de0*/  @P0 BRA `(.L_x_42) ;  /* 0x0000000000740947 */ /* 0x000fea0003800000 */
[----:B------:R-:W-:Y:S02]  /*2df0*/  ISETP.GE.AND P0, PT, R11, -0x18, PT ;  /* 0xffffffe80b00780c */ /* 0x000fe40003f06270 */
[----:B------:R-:W-:-:S11]  /*2e00*/  LOP3.LUT R9, R9, 0x80000000, RZ, 0xc0, !PT ;  /* 0x8000000009097812 */ /* 0x000fd600078ec0ff */
[----:B------:R-:W-:Y:S05]  /*2e10*/  @!P0 BRA `(.L_x_42) ;  /* 0x0000000000688947 */ /* 0x000fea0003800000 */
[-CC-:B------:R-:W-:Y:S01]  /*2e20*/  FFMA.RZ R10, R26, R28.reuse, R25.reuse ;  /* 0x0000001c1a0a7223 */ /* 0x180fe2000000c019 */
[C---:B------:R-:W-:Y:S02]  /*2e30*/  ISETP.NE.AND P2, PT, R11.reuse, RZ, PT ;  /* 0x000000ff0b00720c */ /* 0x040fe40003f45270 */
[C---:B------:R-:W-:Y:S02]  /*2e40*/  ISETP.NE.AND P1, PT, R11.reuse, RZ, PT ;  /* 0x000000ff0b00720c */ /* 0x040fe40003f25270 */
[----:B------:R-:W-:Y:S01]  /*2e50*/  LOP3.LUT R19, R10, 0x7fffff, RZ, 0xc0, !PT ;  /* 0x007fffff0a137812 */ /* 0x000fe200078ec0ff */
[CCC-:B------:R-:W-:Y:S01]  /*2e60*/  FFMA.RP R10, R26.reuse, R28.reuse, R25.reuse ;  /* 0x0000001c1a0a7223 */ /* 0x1c0fe20000008019 */
[----:B------:R-:W-:Y:S01]  /*2e70*/  FFMA.RM R25, R26, R28, R25 ;  /* 0x0000001c1a197223 */ /* 0x000fe20000004019 */
[----:B------:R-:W-:Y:S01]  /*2e80*/  VIADD R26, R11, 0x20 ;  /* 0x000000200b1a7836 */ /* 0x000fe20000000000 */
[----:B------:R-:W-:Y:S02]  /*2e90*/  LOP3.LUT R19, R19, 0x800000, RZ, 0xfc, !PT ;  /* 0x0080000013137812 */ /* 0x000fe400078efcff */
[----:B------:R-:W-:-:S02]  /*2ea0*/  IADD3 R11, PT, PT, -R11, RZ, RZ ;  /* 0x000000ff0b0b7210 */ /* 0x000fc40007ffe1ff */
[----:B------:R-:W-:Y:S02]  /*2eb0*/  SHF.L.U32 R26, R19, R26, RZ ;  /* 0x0000001a131a7219 */ /* 0x000fe400000006ff */
[----:B------:R-:W-:Y:S02]  /*2ec0*/  FSETP.NEU.FTZ.AND P0, PT, R10, R25, PT ;  /* 0x000000190a00720b */ /* 0x000fe40003f1d000 */
[----:B------:R-:W-:Y:S02]  /*2ed0*/  SEL R10, R11, RZ, P2 ;  /* 0x000000ff0b0a7207 */ /* 0x000fe40001000000 */
[----:B------:R-:W-:Y:S02]  /*2ee0*/  ISETP.NE.AND P1, PT, R26, RZ, P1 ;  /* 0x000000ff1a00720c */ /* 0x000fe40000f25270 */
[----:B------:R-:W-:Y:S02]  /*2ef0*/  SHF.R.U32.HI R10, RZ, R10, R19 ;  /* 0x0000000aff0a7219 */ /* 0x000fe40000011613 */
[----:B------:R-:W-:-:S02]  /*2f00*/  PLOP3.LUT P0, PT, P0, P1, PT, 0xf8, 0x8f ;  /* 0x00000000008f781c */ /* 0x000fc40000703f70 */
[----:B------:R-:W-:Y:S02]  /*2f10*/  SHF.R.U32.HI R26, RZ, 0x1, R10 ;  /* 0x00000001ff1a7819 */ /* 0x000fe4000001160a */
[----:B------:R-:W-:-:S04]  /*2f20*/  SEL R11, RZ, 0x1, !P0 ;  /* 0x00000001ff0b7807 */ /* 0x000fc80004000000 */
[----:B------:R-:W-:-:S04]  /*2f30*/  LOP3.LUT R11, R11, 0x1, R26, 0xf8, !PT ;  /* 0x000000010b0b7812 */ /* 0x000fc800078ef81a */
[----:B------:R-:W-:-:S04]  /*2f40*/  LOP3.LUT R11, R11, R10, RZ, 0xc0, !PT ;  /* 0x0000000a0b0b7212 */ /* 0x000fc800078ec0ff */
[----:B------:R-:W-:-:S04]  /*2f50*/  IADD3 R26, PT, PT, R26, R11, RZ ;  /* 0x0000000b1a1a7210 */ /* 0x000fc80007ffe0ff */
[----:B------:R-:W-:Y:S01]  /*2f60*/  LOP3.LUT R9, R26, R9, RZ, 0xfc, !PT ;  /* 0x000000091a097212 */ /* 0x000fe200078efcff */
[----:B------:R-:W-:Y:S06]  /*2f70*/  BRA `(.L_x_42) ;  /* 0x0000000000107947 */ /* 0x000fec0003800000 */
.L_x_41:
[----:B------:R-:W-:-:S04]  /*2f80*/  LOP3.LUT R9, R9, 0x80000000, RZ, 0xc0, !PT ;  /* 0x8000000009097812 */ /* 0x000fc800078ec0ff */
[----:B------:R-:W-:Y:S01]  /*2f90*/  LOP3.LUT R9, R9, 0x7f800000, RZ, 0xfc, !PT ;  /* 0x7f80000009097812 */ /* 0x000fe200078efcff */
[----:B------:R-:W-:Y:S06]  /*2fa0*/  BRA `(.L_x_42) ;  /* 0x0000000000047947 */ /* 0x000fec0003800000 */
.L_x_40:
[----:B------:R-:W-:-:S07]  /*2fb0*/  IMAD R9, R30, 0x800000, R9 ;  /* 0x008000001e097824 */ /* 0x000fce00078e0209 */
.L_x_42:
[----:B------:R-:W-:Y:S05]  /*2fc0*/  BSYNC.RECONVERGENT B4 ;  /* 0x0000000000047941 */ /* 0x000fea0003800200 */
.L_x_39:
[----:B------:R-:W-:Y:S05]  /*2fd0*/  BRA `(.L_x_43) ;  /* 0x0000000000207947 */ /* 0x000fea0003800000 */
.L_x_38:
[----:B------:R-:W-:-:S04]  /*2fe0*/  LOP3.LUT R9, R10, 0x80000000, R9, 0x48, !PT ;  /* 0x800000000a097812 */ /* 0x000fc800078e4809 */
[----:B------:R-:W-:Y:S01]  /*2ff0*/  LOP3.LUT R9, R9, 0x7f800000, RZ, 0xfc, !PT ;  /* 0x7f80000009097812 */ /* 0x000fe200078efcff */
[----:B------:R-:W-:Y:S06]  /*3000*/  BRA `(.L_x_43) ;  /* 0x0000000000147947 */ /* 0x000fec0003800000 */
.L_x_37:
[----:B------:R-:W-:Y:S01]  /*3010*/  LOP3.LUT R9, R10, 0x80000000, R9, 0x48, !PT ;  /* 0x800000000a097812 */ /* 0x000fe200078e4809 */
[----:B------:R-:W-:Y:S06]  /*3020*/  BRA `(.L_x_43) ;  /* 0x00000000000c7947 */ /* 0x000fec0003800000 */
.L_x_36:
[----:B------:R-:W0:Y:S01]  /*3030*/  MUFU.RSQ R9, -QNAN ;  /* 0xffc0000000097908 */ /* 0x000e220000001400 */
[----:B------:R-:W-:Y:S05]  /*3040*/  BRA `(.L_x_43) ;  /* 0x0000000000047947 */ /* 0x000fea0003800000 */
.L_x_35:
[----:B------:R-:W-:-:S07]  /*3050*/  FADD.FTZ R9, R9, R10 ;  /* 0x0000000a09097221 */ /* 0x000fce0000010000 */
.L_x_43:
[----:B------:R-:W-:Y:S05]  /*3060*/  BSYNC.RECONVERGENT B3 ;  /* 0x0000000000037941 */ /* 0x000fea0003800200 */
.L_x_33:
[----:B------:R-:W-:Y:S01]  /*3070*/  HFMA2 R11, -RZ, RZ, 0, 0 ;  /* 0x00000000ff0b7431 */ /* 0x000fe200000001ff */
[----:B------:R-:W-:-:S04]  /*3080*/  MOV R10, R24 ;  /* 0x00000018000a7202 */ /* 0x000fc80000000f00 */
[----:B0-----:R-:W-:Y:S05]  /*3090*/  RET.REL.NODEC R10 `(_Z9sa_kernelPKfPiPfiiffiP17curandStateXORWOW) ;  /* 0xffffffcc0ad87950 */ /* 0x001fea0003c3ffff */
.L_x_44:
        /* <DEDUP_REMOVED lines=14> */
.L_x_49:


//--------------------- .nv.global.init           --------------------------
	.section	.nv.global.init,"aw",@progbits
	.align	4
.nv.global.init:
	.type		mrg32k3aM1SubSeq,@object
	.size		mrg32k3aM1SubSeq,(mrg32k3aM2SubSeq - mrg32k3aM1SubSeq)
mrg32k3aM1SubSeq:
        /*0000*/ 	.byte	0x0b, 0xcc, 0xee, 0x04, 0x73, 0x29, 0x8b, 0x6f, 0xf6, 0x53, 0x03, 0xf6, 0x23, 0xf6, 0xea, 0xda
        /* <DEDUP_REMOVED lines=125> */
	.type		mrg32k3aM2SubSeq,@object
	.size		mrg32k3aM2SubSeq,(mrg32k3aM1 - mrg32k3aM2SubSeq)
mrg32k3aM2SubSeq:
        /* <DEDUP_REMOVED lines=126> */
	.type		mrg32k3aM1,@object
	.size		mrg32k3aM1,(mrg32k3aM1Seq - mrg32k3aM1)
mrg32k3aM1:
        /* <DEDUP_REMOVED lines=144> */
	.type		mrg32k3aM1Seq,@object
	.size		mrg32k3aM1Seq,(mrg32k3aM2 - mrg32k3aM1Seq)
mrg32k3aM1Seq:
        /* <DEDUP_REMOVED lines=144> */
	.type		mrg32k3aM2,@object
	.size		mrg32k3aM2,(mrg32k3aM2Seq - mrg32k3aM2)
mrg32k3aM2:
        /* <DEDUP_REMOVED lines=144> */
	.type		mrg32k3aM2Seq,@object
	.size		mrg32k3aM2Seq,(precalc_xorwow_matrix - mrg32k3aM2Seq)
mrg32k3aM2Seq:
        /* <DEDUP_REMOVED lines=144> */
	.type		precalc_xorwow_matrix,@object
	.size		precalc_xorwow_matrix,(precalc_xorwow_offset_matrix - precalc_xorwow_matrix)
precalc_xorwow_matrix:
        /* <DEDUP_REMOVED lines=6400> */
	.type		precalc_xorwow_offset_matrix,@object
	.size		precalc_xorwow_offset_matrix,(.L_1 - precalc_xorwow_offset_matrix)
precalc_xorwow_offset_matrix:
        /* <DEDUP_REMOVED lines=6400> */
.L_1:


//--------------------- .nv.shared.reserved.0     --------------------------
	.section	.nv.shared.reserved.0,"aw",@nobits
	.weak		__nv_reservedSMEM_offset_0_alias
	.size		__nv_reservedSMEM_offset_0_alias, 0, 64
	.other		__nv_reservedSMEM_offset_0_alias,@"STO_CUDA_RESERVED_SHARED STV_DEFAULT"
__nv_reservedSMEM_offset_0_alias:
	.zero		0
	.zero		64


//--------------------- .nv.constant0._Z11init_curandP17curandStateXORWOWmi --------------------------
	.section	.nv.constant0._Z11init_curandP17curandStateXORWOWmi,"a",@progbits
	.sectionflags	@""
	.align	4
.nv.constant0._Z11init_curandP17curandStateXORWOWmi:
	.zero		916


//--------------------- .nv.constant0._Z9sa_kernelPKfPiPfiiffiP17curandStateXORWOW --------------------------
	.section	.nv.constant0._Z9sa_kernelPKfPiPfiiffiP17curandStateXORWOW,"a",@progbits
	.sectionflags	@""
	.align	4
.nv.constant0._Z9sa_kernelPKfPiPfiiffiP17curandStateXORWOW:
	.zero		952


//--------------------- SYMBOLS --------------------------

	.type		.nv.reservedSmem.offset0,@object
	.size		.nv.reservedSmem.offset0,0x4
